	.target	sm_100a

	.elftype	@"ET_EXEC"


//--------------------- .note.nv.tkinfo           --------------------------
	.section	.note.nv.tkinfo,"",@"SHT_NOTE"
	.sectionflags	@"SHF_NOTE_NV_TKINFO"
	.tkinfo
        /*0018*/ 	.word	0x00000002
        /*0030*/ 	.string	""
        /*0030*/ 	.string	"ptxas"
        /*0030*/ 	.string	"Cuda compilation tools, release 13.0, V13.0.88"
        /*0030*/ 	.string	"Build cuda_13.0.r13.0/compiler.36424714_0"
        /*0030*/ 	.string	"-arch sm_100a -m 64 "



//--------------------- .note.nv.cuinfo           --------------------------
	.section	.note.nv.cuinfo,"",@"SHT_NOTE"
	.sectionflags	@"SHF_NOTE_NV_CUINFO"
        /*0018*/ 	.short	0x0002
        /*001a*/ 	.short	0x0064
        /*001c*/ 	.short	0x0082
	.zero		2


//--------------------- .nv.info                  --------------------------
	.section	.nv.info,"",@"SHT_CUDA_INFO"
	.align	4


	//----- nvinfo : EIATTR_REGCOUNT
	.align		4
        /*0000*/ 	.byte	0x04, 0x2f
        /*0002*/ 	.short	(.L_19 - .L_18)
	.align		4
.L_18:
        /*0004*/ 	.word	index@(_ZN7cutlass13device_kernelINS_4gemm6kernel13GemmUniversalIN4cute5tupleIJiiiiEEENS1_10collective13CollectiveMmaINS1_35MainloopSm100TmaUmmaWarpSpecializedILi6ELi2ELi2ENS5_IJNS4_1CILi1EEESB_SB_EEEEENS5_IJNSA_ILi128EEENSA_ILi256EEENSA_ILi32EEEEEENS_10bfloat16_tENS5_IJlSB_lEEESI_SJ_NS4_8TiledMMAINS4_8MMA_AtomIJNS4_20SM100_MMA_F16BF16_SSISI_SI_fLi128ELi256ELNS4_4UMMA5MajorE0ELSO_0ELNSN_7ScaleInE0ELSP_0EEEEEENS4_6LayoutISC_NS5_IJNSA_ILi0EEEST_ST_EEEEENS5_IJNS4_10UnderscoreESW_SW_EEEEENS4_13SM90_TMA_LOADENS4_14ComposedLayoutINS4_7SwizzleILi2ELi4ELi3EEENS4_18smem_ptr_flag_bitsILi16EEENSS_INS5_IJNSA_ILi8EEESG_EEENS5_IJSG_SB_EEEEEEEvNS4_8identityESZ_S19_vS1A_EENS_8epilogue10collective18CollectiveEpilogueINS1C_23Sm100TmaWarpSpecializedILi4ELi2ELi64ELb1ELb0EEEJSH_NS5_IJNSS_ISE_SB_EENSS_INSA_ILi64EEESB_EEEEESI_SJ_SI_SJ_NS1C_6fusion15FusionCallbacksIS1G_NS1L_17LinearCombinationISI_fSI_fLNS_15FloatRoundStyleE2EEESH_S1K_JEEENS4_5SM1004TMEM4LOAD26SM100_TMEM_LOAD_32dp32b64xESZ_NS10_INS11_ILi3ELi4ELi3EEES14_NSS_INS5_IJS15_S1I_EEENS5_IJS1I_SB_EEEEEEENS4_39AutoVectorizingCopyWithAssumedAlignmentILi128EEENS4_14SM90_TMA_STOREES1Z_S21_S21_EEEvvEEEEvNT_6ParamsE)
        /*0008*/ 	.word	0x000000b9


	//----- nvinfo : EIATTR_FRAME_SIZE
	.align		4
.L_19:
        /*000c*/ 	.byte	0x04, 0x11
        /*000e*/ 	.short	(.L_21 - .L_20)
	.align		4
.L_20:
        /*0010*/ 	.word	index@($__internal_2_$__cuda_sm10x_tcgen05_guardrail_trap_unallocated_columns_being_dealloced)
        /*0014*/ 	.word	0x00000000


	//----- nvinfo : EIATTR_FRAME_SIZE
	.align		4
.L_21:
        /*0018*/ 	.byte	0x04, 0x11
        /*001a*/ 	.short	(.L_23 - .L_22)
	.align		4
.L_22:
        /*001c*/ 	.word	index@($__internal_1_$__cuda_sm10x_tcgen05_guardrail_trap_phase_invalid_during_alloc)
        /*0020*/ 	.word	0x00000000


	//----- nvinfo : EIATTR_FRAME_SIZE
	.align		4
.L_23:
        /*0024*/ 	.byte	0x04, 0x11
        /*0026*/ 	.short	(.L_25 - .L_24)
	.align		4
.L_24:
        /*0028*/ 	.word	index@($__internal_0_$__cuda_sm10x_tcgen05_guardrail_trap_col_being_dealloced_not_returned_by_alloc)
        /*002c*/ 	.word	0x00000000


	//----- nvinfo : EIATTR_FRAME_SIZE
	.align		4
.L_25:
        /*0030*/ 	.byte	0x04, 0x11
        /*0032*/ 	.short	(.L_27 - .L_26)
	.align		4
.L_26:
        /*0034*/ 	.word	index@(_ZN7cutlass13device_kernelINS_4gemm6kernel13GemmUniversalIN4cute5tupleIJiiiiEEENS1_10collective13CollectiveMmaINS1_35MainloopSm100TmaUmmaWarpSpecializedILi6ELi2ELi2ENS5_IJNS4_1CILi1EEESB_SB_EEEEENS5_IJNSA_ILi128EEENSA_ILi256EEENSA_ILi32EEEEEENS_10bfloat16_tENS5_IJlSB_lEEESI_SJ_NS4_8TiledMMAINS4_8MMA_AtomIJNS4_20SM100_MMA_F16BF16_SSISI_SI_fLi128ELi256ELNS4_4UMMA5MajorE0ELSO_0ELNSN_7ScaleInE0ELSP_0EEEEEENS4_6LayoutISC_NS5_IJNSA_ILi0EEEST_ST_EEEEENS5_IJNS4_10UnderscoreESW_SW_EEEEENS4_13SM90_TMA_LOADENS4_14ComposedLayoutINS4_7SwizzleILi2ELi4ELi3EEENS4_18smem_ptr_flag_bitsILi16EEENSS_INS5_IJNSA_ILi8EEESG_EEENS5_IJSG_SB_EEEEEEEvNS4_8identityESZ_S19_vS1A_EENS_8epilogue10collective18CollectiveEpilogueINS1C_23Sm100TmaWarpSpecializedILi4ELi2ELi64ELb1ELb0EEEJSH_NS5_IJNSS_ISE_SB_EENSS_INSA_ILi64EEESB_EEEEESI_SJ_SI_SJ_NS1C_6fusion15FusionCallbacksIS1G_NS1L_17LinearCombinationISI_fSI_fLNS_15FloatRoundStyleE2EEESH_S1K_JEEENS4_5SM1004TMEM4LOAD26SM100_TMEM_LOAD_32dp32b64xESZ_NS10_INS11_ILi3ELi4ELi3EEES14_NSS_INS5_IJS15_S1I_EEENS5_IJS1I_SB_EEEEEEENS4_39AutoVectorizingCopyWithAssumedAlignmentILi128EEENS4_14SM90_TMA_STOREES1Z_S21_S21_EEEvvEEEEvNT_6ParamsE)
        /*0038*/ 	.word	0x00000000


	//----- nvinfo : EIATTR_MIN_STACK_SIZE
	.align		4
.L_27:
        /*003c*/ 	.byte	0x04, 0x12
        /*003e*/ 	.short	(.L_29 - .L_28)
	.align		4
.L_28:
        /*0040*/ 	.word	index@(_ZN7cutlass13device_kernelINS_4gemm6kernel13GemmUniversalIN4cute5tupleIJiiiiEEENS1_10collective13CollectiveMmaINS1_35MainloopSm100TmaUmmaWarpSpecializedILi6ELi2ELi2ENS5_IJNS4_1CILi1EEESB_SB_EEEEENS5_IJNSA_ILi128EEENSA_ILi256EEENSA_ILi32EEEEEENS_10bfloat16_tENS5_IJlSB_lEEESI_SJ_NS4_8TiledMMAINS4_8MMA_AtomIJNS4_20SM100_MMA_F16BF16_SSISI_SI_fLi128ELi256ELNS4_4UMMA5MajorE0ELSO_0ELNSN_7ScaleInE0ELSP_0EEEEEENS4_6LayoutISC_NS5_IJNSA_ILi0EEEST_ST_EEEEENS5_IJNS4_10UnderscoreESW_SW_EEEEENS4_13SM90_TMA_LOADENS4_14ComposedLayoutINS4_7SwizzleILi2ELi4ELi3EEENS4_18smem_ptr_flag_bitsILi16EEENSS_INS5_IJNSA_ILi8EEESG_EEENS5_IJSG_SB_EEEEEEEvNS4_8identityESZ_S19_vS1A_EENS_8epilogue10collective18CollectiveEpilogueINS1C_23Sm100TmaWarpSpecializedILi4ELi2ELi64ELb1ELb0EEEJSH_NS5_IJNSS_ISE_SB_EENSS_INSA_ILi64EEESB_EEEEESI_SJ_SI_SJ_NS1C_6fusion15FusionCallbacksIS1G_NS1L_17LinearCombinationISI_fSI_fLNS_15FloatRoundStyleE2EEESH_S1K_JEEENS4_5SM1004TMEM4LOAD26SM100_TMEM_LOAD_32dp32b64xESZ_NS10_INS11_ILi3ELi4ELi3EEES14_NSS_INS5_IJS15_S1I_EEENS5_IJS1I_SB_EEEEEEENS4_39AutoVectorizingCopyWithAssumedAlignmentILi128EEENS4_14SM90_TMA_STOREES1Z_S21_S21_EEEvvEEEEvNT_6ParamsE)
        /*0044*/ 	.word	0x00000000
.L_29:


//--------------------- .nv.compat                --------------------------
	.section	.nv.compat,"",@"SHT_CUDA_COMPAT_INFO"
	.align	4
        /*0000*/ 	.byte	0x02, 0x09, 0x01, 0x00, 0x02, 0x02, 0x02, 0x00, 0x02, 0x05, 0x05, 0x00, 0x03, 0x07, 0x01, 0x01
        /*0010*/ 	.byte	0x02, 0x03, 0x01, 0x00, 0x02, 0x06, 0x01, 0x00, 0x04, 0x0b, 0x08, 0x00, 0x09, 0x00, 0x00, 0x00
        /*0020*/ 	.byte	0x00, 0x00, 0x00, 0x00


//--------------------- .nv.info._ZN7cutlass13device_kernelINS_4gemm6kernel13GemmUniversalIN4cute5tupleIJiiiiEEENS1_10collective13CollectiveMmaINS1_35MainloopSm100TmaUmmaWarpSpecializedILi6ELi2ELi2ENS5_IJNS4_1CILi1EEESB_SB_EEEEENS5_IJNSA_ILi128EEENSA_ILi256EEENSA_ILi32EEEEEENS_10bfloat16_tENS5_IJlSB_lEEESI_SJ_NS4_8TiledMMAINS4_8MMA_AtomIJNS4_20SM100_MMA_F16BF16_SSISI_SI_fLi128ELi256ELNS4_4UMMA5MajorE0ELSO_0ELNSN_7ScaleInE0ELSP_0EEEEEENS4_6LayoutISC_NS5_IJNSA_ILi0EEEST_ST_EEEEENS5_IJNS4_10UnderscoreESW_SW_EEEEENS4_13SM90_TMA_LOADENS4_14ComposedLayoutINS4_7SwizzleILi2ELi4ELi3EEENS4_18smem_ptr_flag_bitsILi16EEENSS_INS5_IJNSA_ILi8EEESG_EEENS5_IJSG_SB_EEEEEEEvNS4_8identityESZ_S19_vS1A_EENS_8epilogue10collective18CollectiveEpilogueINS1C_23Sm100TmaWarpSpecializedILi4ELi2ELi64ELb1ELb0EEEJSH_NS5_IJNSS_ISE_SB_EENSS_INSA_ILi64EEESB_EEEEESI_SJ_SI_SJ_NS1C_6fusion15FusionCallbacksIS1G_NS1L_17LinearCombinationISI_fSI_fLNS_15FloatRoundStyleE2EEESH_S1K_JEEENS4_5SM1004TMEM4LOAD26SM100_TMEM_LOAD_32dp32b64xESZ_NS10_INS11_ILi3ELi4ELi3EEES14_NSS_INS5_IJS15_S1I_EEENS5_IJS1I_SB_EEEEEEENS4_39AutoVectorizingCopyWithAssumedAlignmentILi128EEENS4_14SM90_TMA_STOREES1Z_S21_S21_EEEvvEEEEvNT_6ParamsE --------------------------
	.section	.nv.info._ZN7cutlass13device_kernelINS_4gemm6kernel13GemmUniversalIN4cute5tupleIJiiiiEEENS1_10collective13CollectiveMmaINS1_35MainloopSm100TmaUmmaWarpSpecializedILi6ELi2ELi2ENS5_IJNS4_1CILi1EEESB_SB_EEEEENS5_IJNSA_ILi128EEENSA_ILi256EEENSA_ILi32EEEEEENS_10bfloat16_tENS5_IJlSB_lEEESI_SJ_NS4_8TiledMMAINS4_8MMA_AtomIJNS4_20SM100_MMA_F16BF16_SSISI_SI_fLi128ELi256ELNS4_4UMMA5MajorE0ELSO_0ELNSN_7ScaleInE0ELSP_0EEEEEENS4_6LayoutISC_NS5_IJNSA_ILi0EEEST_ST_EEEEENS5_IJNS4_10UnderscoreESW_SW_EEEEENS4_13SM90_TMA_LOADENS4_14ComposedLayoutINS4_7SwizzleILi2ELi4ELi3EEENS4_18smem_ptr_flag_bitsILi16EEENSS_INS5_IJNSA_ILi8EEESG_EEENS5_IJSG_SB_EEEEEEEvNS4_8identityESZ_S19_vS1A_EENS_8epilogue10collective18CollectiveEpilogueINS1C_23Sm100TmaWarpSpecializedILi4ELi2ELi64ELb1ELb0EEEJSH_NS5_IJNSS_ISE_SB_EENSS_INSA_ILi64EEESB_EEEEESI_SJ_SI_SJ_NS1C_6fusion15FusionCallbacksIS1G_NS1L_17LinearCombinationISI_fSI_fLNS_15FloatRoundStyleE2EEESH_S1K_JEEENS4_5SM1004TMEM4LOAD26SM100_TMEM_LOAD_32dp32b64xESZ_NS10_INS11_ILi3ELi4ELi3EEES14_NSS_INS5_IJS15_S1I_EEENS5_IJS1I_SB_EEEEEEENS4_39AutoVectorizingCopyWithAssumedAlignmentILi128EEENS4_14SM90_TMA_STOREES1Z_S21_S21_EEEvvEEEEvNT_6ParamsE,"",@"SHT_CUDA_INFO"
	.sectionflags	@""
	.align	4


	//----- nvinfo : EIATTR_CUDA_API_VERSION
	.align		4
        /*0000*/ 	.byte	0x04, 0x37
        /*0002*/ 	.short	(.L_31 - .L_30)
.L_30:
        /*0004*/ 	.word	0x00000082


	//----- nvinfo : EIATTR_KPARAM_INFO
	.align		4
.L_31:
        /*0008*/ 	.byte	0x04, 0x17
        /*000a*/ 	.short	(.L_33 - .L_32)
.L_32:
        /*000c*/ 	.word	0x00000000
        /*0010*/ 	.short	0x0000
        /*0012*/ 	.short	0x0000
        /*0014*/ 	.byte	0x00, 0xf0, 0x01, 0x20


	//----- nvinfo : EIATTR_AT_ENTRY_FRAGMENTS
	.align		4
.L_33:
        /*0018*/ 	.byte	0x04, 0x4f
        /*001a*/ 	.short	(.L_35 - .L_34)


	//   ....[0]....
.L_34:
        /*001c*/ 	.word	0x00000006


	//----- nvinfo : EIATTR_RESERVED_SMEM_USED
	.align		4
.L_35:
        /*0020*/ 	.byte	0x01, 0x41
	.zero		2


	//----- nvinfo : EIATTR_SPARSE_MMA_MASK
	.align		4
        /*0024*/ 	.byte	0x03, 0x50
        /*0026*/ 	.short	0x0000


	//----- nvinfo : EIATTR_TCGEN05_1CTA_USED
	.align		4
        /*0028*/ 	.byte	0x01, 0x51
	.zero		2


	//----- nvinfo : EIATTR_MAXREG_COUNT
	.align		4
        /*002c*/ 	.byte	0x03, 0x1b
        /*002e*/ 	.short	0x00ff


	//----- nvinfo : EIATTR_NUM_BARRIERS
	.align		4
        /*0030*/ 	.byte	0x02, 0x4c
        /*0032*/ 	.byte	0x07
	.zero		1


	//----- nvinfo : EIATTR_EXTERNS
	.align		4
        /*0034*/ 	.byte	0x04, 0x0f
        /*0036*/ 	.short	(.L_37 - .L_36)


	//   ....[0]....
	.align		4
.L_36:
        /*0038*/ 	.word	index@(__assertfail)


	//----- nvinfo : EIATTR_MERCURY_ISA_VERSION
	.align		4
.L_37:
        /*003c*/ 	.byte	0x03, 0x5f
        /*003e*/ 	.short	0x0101


	//----- nvinfo : EIATTR_INT_WARP_WIDE_INSTR_OFFSETS
	.align		4
        /*0040*/ 	.byte	0x04, 0x31
        /*0042*/ 	.short	(.L_39 - .L_38)


	//   ....[0]....
.L_38:
        /*0044*/ 	.word	0x00001df0


	//   ....[1]....
        /*0048*/ 	.word	0x00003760


	//   ....[2]....
        /*004c*/ 	.word	0x00003780


	//   ....[3]....
        /*0050*/ 	.word	0x000037b0


	//   ....[4]....
        /*0054*/ 	.word	0x000040f0


	//   ....[5]....
        /*0058*/ 	.word	0x00004160


	//   ....[6]....
        /*005c*/ 	.word	0x00004240


	//   ....[7]....
        /*0060*/ 	.word	0x000042c0


	//   ....[8]....
        /*0064*/ 	.word	0x000043d0


	//   ....[9]....
        /*0068*/ 	.word	0x00004460


	//   ....[10]....
        /*006c*/ 	.word	0x00004640


	//   ....[11]....
        /*0070*/ 	.word	0x000047a0


	//----- nvinfo : EIATTR_COOP_GROUP_MASK_REGIDS
	.align		4
.L_39:
        /*0074*/ 	.byte	0x04, 0x29
        /*0076*/ 	.short	(.L_41 - .L_40)


	//   ....[0]....
.L_40:
        /*0078*/ 	.word	0xffffffff


	//   ....[1]....
        /*007c*/ 	.word	0xffffffff


	//   ....[2]....
        /*0080*/ 	.word	0xffffffff


	//   ....[3]....
        /*0084*/ 	.word	0xffffffff


	//   ....[4]....
        /*0088*/ 	.word	0xffffffff


	//   ....[5]....
        /*008c*/ 	.word	0xffffffff


	//   ....[6]....
        /*0090*/ 	.word	0xffffffff


	//   ....[7]....
        /*0094*/ 	.word	0xffffffff


	//   ....[8]....
        /*0098*/ 	.word	0xffffffff


	//   ....[9]....
        /*009c*/ 	.word	0xffffffff


	//   ....[10]....
        /*00a0*/ 	.word	0xffffffff


	//   ....[11]....
        /*00a4*/ 	.word	0xffffffff


	//   ....[12]....
        /*00a8*/ 	.word	0xffffffff


	//----- nvinfo : EIATTR_COOP_GROUP_INSTR_OFFSETS
	.align		4
.L_41:
        /*00ac*/ 	.byte	0x04, 0x28
        /*00ae*/ 	.short	(.L_43 - .L_42)


	//   ....[0]....
.L_42:
        /*00b0*/ 	.word	0x00000090


	//   ....[1]....
        /*00b4*/ 	.word	0x000004d0


	//   ....[2]....
        /*00b8*/ 	.word	0x00000680


	//   ....[3]....
        /*00bc*/ 	.word	0x00000820


	//   ....[4]....
        /*00c0*/ 	.word	0x00000920


	//   ....[5]....
        /*00c4*/ 	.word	0x00000a90


	//   ....[6]....
        /*00c8*/ 	.word	0x00000bf0


	//   ....[7]....
        /*00cc*/ 	.word	0x00001cd0


	//   ....[8]....
        /*00d0*/ 	.word	0x00002bd0


	//   ....[9]....
        /*00d4*/ 	.word	0x00002de0


	//   ....[10]....
        /*00d8*/ 	.word	0x00002e10


	//   ....[11]....
        /*00dc*/ 	.word	0x00003640


	//   ....[12]....
        /*00e0*/ 	.word	0x00003870


	//----- nvinfo : EIATTR_VRC_CTA_INIT_COUNT
	.align		4
.L_43:
        /*00e4*/ 	.byte	0x02, 0x4a
        /*00e6*/ 	.byte	0x80
	.zero		1


	//----- nvinfo : EIATTR_SYSCALL_OFFSETS
	.align		4
        /*00e8*/ 	.byte	0x04, 0x46
        /*00ea*/ 	.short	(.L_45 - .L_44)


	//   ....[0]....
.L_44:
        /*00ec*/ 	.word	0x00005250


	//   ....[1]....
        /*00f0*/ 	.word	0x00005340


	//   ....[2]....
        /*00f4*/ 	.word	0x00005cc0


	//   ....[3]....
        /*00f8*/ 	.word	0x00007110


	//   ....[4]....
        /*00fc*/ 	.word	0x00008530


	//   ....[5]....
        /*0100*/ 	.word	0x00009940


	//----- nvinfo : EIATTR_MBARRIER_INSTR_OFFSETS
	.align		4
.L_45:
        /*0104*/ 	.byte	0x04, 0x39
        /*0106*/ 	.short	(.L_47 - .L_46)


	//   ....[0]....
.L_46:
        /*0108*/ 	.word	0x000005b0
        /*010c*/ 	.word	0x000000ff
        /*0110*/ 	.word	0x00000000
        /*0114*/ 	.short	0x0100
        /*0116*/ 	.byte	0x05
	.zero		1


	//   ....[1]....
        /*0118*/ 	.word	0x000005c0
        /*011c*/ 	.word	0x000000ff
        /*0120*/ 	.word	0x00000030
        /*0124*/ 	.short	0x0100
        /*0126*/ 	.byte	0x05
	.zero		1


	//   ....[2]....
        /*0128*/ 	.word	0x000005d0
        /*012c*/ 	.word	0x000000ff
        /*0130*/ 	.word	0x00000008
        /*0134*/ 	.short	0x0100
        /*0136*/ 	.byte	0x05
	.zero		1


	//   ....[3]....
        /*0138*/ 	.word	0x000005e0
        /*013c*/ 	.word	0x000000ff
        /*0140*/ 	.word	0x00000038
        /*0144*/ 	.short	0x0100
        /*0146*/ 	.byte	0x05
	.zero		1


	//   ....[4]....
        /*0148*/ 	.word	0x000005f0
        /*014c*/ 	.word	0x000000ff
        /*0150*/ 	.word	0x00000010
        /*0154*/ 	.short	0x0100
        /*0156*/ 	.byte	0x05
	.zero		1


	//   ....[5]....
        /*0158*/ 	.word	0x00000600
        /*015c*/ 	.word	0x000000ff
        /*0160*/ 	.word	0x00000040
        /*0164*/ 	.short	0x0100
        /*0166*/ 	.byte	0x05
	.zero		1


	//   ....[6]....
        /*0168*/ 	.word	0x00000610
        /*016c*/ 	.word	0x000000ff
        /*0170*/ 	.word	0x00000018
        /*0174*/ 	.short	0x0100
        /*0176*/ 	.byte	0x05
	.zero		1


	//   ....[7]....
        /*0178*/ 	.word	0x00000620
        /*017c*/ 	.word	0x000000ff
        /*0180*/ 	.word	0x00000048
        /*0184*/ 	.short	0x0100
        /*0186*/ 	.byte	0x05
	.zero		1


	//   ....[8]....
        /*0188*/ 	.word	0x00000630
        /*018c*/ 	.word	0x000000ff
        /*0190*/ 	.word	0x00000020
        /*0194*/ 	.short	0x0100
        /*0196*/ 	.byte	0x05
	.zero		1


	//   ....[9]....
        /*0198*/ 	.word	0x00000640
        /*019c*/ 	.word	0x000000ff
        /*01a0*/ 	.word	0x00000050
        /*01a4*/ 	.short	0x0100
        /*01a6*/ 	.byte	0x05
	.zero		1


	//   ....[10]....
        /*01a8*/ 	.word	0x00000650
        /*01ac*/ 	.word	0x000000ff
        /*01b0*/ 	.word	0x00000028
        /*01b4*/ 	.short	0x0100
        /*01b6*/ 	.byte	0x05
	.zero		1


	//   ....[11]....
        /*01b8*/ 	.word	0x00000660
        /*01bc*/ 	.word	0x000000ff
        /*01c0*/ 	.word	0x00000058
        /*01c4*/ 	.short	0x0100
        /*01c6*/ 	.byte	0x05
	.zero		1


	//   ....[12]....
        /*01c8*/ 	.word	0x00000790
        /*01cc*/ 	.word	0x000000ff
        /*01d0*/ 	.word	0x00000060
        /*01d4*/ 	.short	0x0100
        /*01d6*/ 	.byte	0x07
	.zero		1


	//   ....[13]....
        /*01d8*/ 	.word	0x000007a0
        /*01dc*/ 	.word	0x000000ff
        /*01e0*/ 	.word	0x00000080
        /*01e4*/ 	.short	0x0100
        /*01e6*/ 	.byte	0x07
	.zero		1


	//   ....[14]....
        /*01e8*/ 	.word	0x000007b0
        /*01ec*/ 	.word	0x000000ff
        /*01f0*/ 	.word	0x00000068
        /*01f4*/ 	.short	0x0100
        /*01f6*/ 	.byte	0x07
	.zero		1


	//   ....[15]....
        /*01f8*/ 	.word	0x000007c0
        /*01fc*/ 	.word	0x000000ff
        /*0200*/ 	.word	0x00000088
        /*0204*/ 	.short	0x0100
        /*0206*/ 	.byte	0x07
	.zero		1


	//   ....[16]....
        /*0208*/ 	.word	0x000007d0
        /*020c*/ 	.word	0x000000ff
        /*0210*/ 	.word	0x00000070
        /*0214*/ 	.short	0x0100
        /*0216*/ 	.byte	0x07
	.zero		1


	//   ....[17]....
        /*0218*/ 	.word	0x000007e0
        /*021c*/ 	.word	0x000000ff
        /*0220*/ 	.word	0x00000090
        /*0224*/ 	.short	0x0100
        /*0226*/ 	.byte	0x07
	.zero		1


	//   ....[18]....
        /*0228*/ 	.word	0x000007f0
        /*022c*/ 	.word	0x000000ff
        /*0230*/ 	.word	0x00000078
        /*0234*/ 	.short	0x0100
        /*0236*/ 	.byte	0x07
	.zero		1


	//   ....[19]....
        /*0238*/ 	.word	0x00000800
        /*023c*/ 	.word	0x000000ff
        /*0240*/ 	.word	0x00000098
        /*0244*/ 	.short	0x0100
        /*0246*/ 	.byte	0x07
	.zero		1


	//   ....[20]....
        /*0248*/ 	.word	0x000008f0
        /*024c*/ 	.word	0x000000ff
        /*0250*/ 	.word	0x000000a0
        /*0254*/ 	.short	0x0100
        /*0256*/ 	.byte	0x05
	.zero		1


	//   ....[21]....
        /*0258*/ 	.word	0x00000900
        /*025c*/ 	.word	0x000000ff
        /*0260*/ 	.word	0x000000a8
        /*0264*/ 	.short	0x0100
        /*0266*/ 	.byte	0x05
	.zero		1


	//   ....[22]....
        /*0268*/ 	.word	0x00000a40
        /*026c*/ 	.word	0x000000ff
        /*0270*/ 	.word	0x000000b0
        /*0274*/ 	.short	0x0100
        /*0276*/ 	.byte	0x05
	.zero		1


	//   ....[23]....
        /*0278*/ 	.word	0x00000a50
        /*027c*/ 	.word	0x000000ff
        /*0280*/ 	.word	0x000000c0
        /*0284*/ 	.short	0x0100
        /*0286*/ 	.byte	0x05
	.zero		1


	//   ....[24]....
        /*0288*/ 	.word	0x00000a60
        /*028c*/ 	.word	0x000000ff
        /*0290*/ 	.word	0x000000b8
        /*0294*/ 	.short	0x0100
        /*0296*/ 	.byte	0x05
	.zero		1


	//   ....[25]....
        /*0298*/ 	.word	0x00000a70
        /*029c*/ 	.word	0x000000ff
        /*02a0*/ 	.word	0x000000c8
        /*02a4*/ 	.short	0x0100
        /*02a6*/ 	.byte	0x05
	.zero		1


	//   ....[26]....
        /*02a8*/ 	.word	0x00000ba0
        /*02ac*/ 	.word	0x000000ff
        /*02b0*/ 	.word	0x000000d0
        /*02b4*/ 	.short	0x0100
        /*02b6*/ 	.byte	0x07
	.zero		1


	//   ....[27]....
        /*02b8*/ 	.word	0x00000bb0
        /*02bc*/ 	.word	0x000000ff
        /*02c0*/ 	.word	0x000000e0
        /*02c4*/ 	.short	0x0100
        /*02c6*/ 	.byte	0x07
	.zero		1


	//   ....[28]....
        /*02c8*/ 	.word	0x00000bc0
        /*02cc*/ 	.word	0x000000ff
        /*02d0*/ 	.word	0x000000d8
        /*02d4*/ 	.short	0x0100
        /*02d6*/ 	.byte	0x07
	.zero		1


	//   ....[29]....
        /*02d8*/ 	.word	0x00000bd0
        /*02dc*/ 	.word	0x000000ff
        /*02e0*/ 	.word	0x000000e8
        /*02e4*/ 	.short	0x0100
        /*02e6*/ 	.byte	0x07
	.zero		1


	//   ....[30]....
        /*02e8*/ 	.word	0x00000cc0
        /*02ec*/ 	.word	0x000000ff
        /*02f0*/ 	.word	0x000000f0
        /*02f4*/ 	.short	0x0100
        /*02f6*/ 	.byte	0x05
	.zero		1


	//   ....[31]....
        /*02f8*/ 	.word	0x00000cd0
        /*02fc*/ 	.word	0x000000ff
        /*0300*/ 	.word	0x00000100
        /*0304*/ 	.short	0x0100
        /*0306*/ 	.byte	0x05
	.zero		1


	//   ....[32]....
        /*0308*/ 	.word	0x00000ce0
        /*030c*/ 	.word	0x000000ff
        /*0310*/ 	.word	0x000000f8
        /*0314*/ 	.short	0x0100
        /*0316*/ 	.byte	0x05
	.zero		1


	//   ....[33]....
        /*0318*/ 	.word	0x00000cf0
        /*031c*/ 	.word	0x000000ff
        /*0320*/ 	.word	0x00000108
        /*0324*/ 	.short	0x0100
        /*0326*/ 	.byte	0x05
	.zero		1


	//   ....[34]....
        /*0328*/ 	.word	0x000015d0
        /*032c*/ 	.word	0x00000003
        /*0330*/ 	.word	0x00000100
        /*0334*/ 	.short	0x010a
        /*0336*/ 	.byte	0xff
	.zero		1


	//   ....[35]....
        /*0338*/ 	.word	0x00001600
        /*033c*/ 	.word	0x00000003
        /*0340*/ 	.word	0x000000f0
        /*0344*/ 	.short	0x0101
        /*0346*/ 	.byte	0xff
	.zero		1


	//   ....[36]....
        /*0348*/ 	.word	0x000016d0
        /*034c*/ 	.word	0x000000ff
        /*0350*/ 	.word	0x00000030
        /*0354*/ 	.short	0x010a
        /*0356*/ 	.byte	0x08
	.zero		1


	//   ....[37]....
        /*0358*/ 	.word	0x00001770
        /*035c*/ 	.word	0x000000ff
        /*0360*/ 	.word	0x00000030
        /*0364*/ 	.short	0x010a
        /*0366*/ 	.byte	0x21
	.zero		1


	//   ....[38]....
        /*0368*/ 	.word	0x000018c0
        /*036c*/ 	.word	0x000000ff
        /*0370*/ 	.word	0x00000030
        /*0374*/ 	.short	0x010a
        /*0376*/ 	.byte	0x08
	.zero		1


	//   ....[39]....
        /*0378*/ 	.word	0x000019d0
        /*037c*/ 	.word	0x000000ff
        /*0380*/ 	.word	0x000000a8
        /*0384*/ 	.short	0x0101
        /*0386*/ 	.byte	0x04
	.zero		1


	//   ....[40]....
        /*0388*/ 	.word	0x000019f0
        /*038c*/ 	.word	0x000000ff
        /*0390*/ 	.word	0x00000030
        /*0394*/ 	.short	0x010a
        /*0396*/ 	.byte	0x08
	.zero		1


	//   ....[41]....
        /*0398*/ 	.word	0x00001a70
        /*039c*/ 	.word	0x000000ff
        /*03a0*/ 	.word	0x00000030
        /*03a4*/ 	.short	0x010a
        /*03a6*/ 	.byte	0x11
	.zero		1


	//   ....[42]....
        /*03a8*/ 	.word	0x00001bc0
        /*03ac*/ 	.word	0x000000ff
        /*03b0*/ 	.word	0x00000030
        /*03b4*/ 	.short	0x010a
        /*03b6*/ 	.byte	0x08
	.zero		1


	//   ....[43]....
        /*03b8*/ 	.word	0x00001d00
        /*03bc*/ 	.word	0x00000002
        /*03c0*/ 	.word	0x000000b0
        /*03c4*/ 	.short	0x010a
        /*03c6*/ 	.byte	0xff
	.zero		1


	//   ....[44]....
        /*03c8*/ 	.word	0x00001dc0
        /*03cc*/ 	.word	0x00000002
        /*03d0*/ 	.word	0x00000000
        /*03d4*/ 	.short	0x0101
        /*03d6*/ 	.byte	0xff
	.zero		1


	//   ....[45]....
        /*03d8*/ 	.word	0x00002320
        /*03dc*/ 	.word	0x000000ff
        /*03e0*/ 	.word	0x00000000
        /*03e4*/ 	.short	0x010a
        /*03e6*/ 	.byte	0x05
	.zero		1


	//   ....[46]....
        /*03e8*/ 	.word	0x000023b0
        /*03ec*/ 	.word	0x000000ff
        /*03f0*/ 	.word	0x00000000
        /*03f4*/ 	.short	0x010a
        /*03f6*/ 	.byte	0x05
	.zero		1


	//   ....[47]....
        /*03f8*/ 	.word	0x00002440
        /*03fc*/ 	.word	0x000000ff
        /*0400*/ 	.word	0x00000000
        /*0404*/ 	.short	0x010a
        /*0406*/ 	.byte	0x05
	.zero		1


	//   ....[48]....
        /*0408*/ 	.word	0x000024d0
        /*040c*/ 	.word	0x000000ff
        /*0410*/ 	.word	0x00000000
        /*0414*/ 	.short	0x010a
        /*0416*/ 	.byte	0x05
	.zero		1


	//   ....[49]....
        /*0418*/ 	.word	0x00002560
        /*041c*/ 	.word	0x000000ff
        /*0420*/ 	.word	0x00000000
        /*0424*/ 	.short	0x010a
        /*0426*/ 	.byte	0x05
	.zero		1


	//   ....[50]....
        /*0428*/ 	.word	0x00002600
        /*042c*/ 	.word	0x00000000
        /*0430*/ 	.word	0x00000000
        /*0434*/ 	.short	0x010a
        /*0436*/ 	.byte	0xff
	.zero		1


	//   ....[51]....
        /*0438*/ 	.word	0x00002720
        /*043c*/ 	.word	0x00000000
        /*0440*/ 	.word	0x000000f0
        /*0444*/ 	.short	0x010a
        /*0446*/ 	.byte	0xff
	.zero		1


	//   ....[52]....
        /*0448*/ 	.word	0x00002780
        /*044c*/ 	.word	0x00000004
        /*0450*/ 	.word	0x00000000
        /*0454*/ 	.short	0x0101
        /*0456*/ 	.byte	0xff
	.zero		1


	//   ....[53]....
        /*0458*/ 	.word	0x000027a0
        /*045c*/ 	.word	0x000000ff
        /*0460*/ 	.word	0x000000c0
        /*0464*/ 	.short	0x010a
        /*0466*/ 	.byte	0x05
	.zero		1


	//   ....[54]....
        /*0468*/ 	.word	0x000028c0
        /*046c*/ 	.word	0x00000000
        /*0470*/ 	.word	0x000000b0
        /*0474*/ 	.short	0x010a
        /*0476*/ 	.byte	0xff
	.zero		1


	//   ....[55]....
        /*0478*/ 	.word	0x000029d0
        /*047c*/ 	.word	0x00000000
        /*0480*/ 	.word	0x00000000
        /*0484*/ 	.short	0x0101
        /*0486*/ 	.byte	0xff
	.zero		1


	//   ....[56]....
        /*0488*/ 	.word	0x00002a60
        /*048c*/ 	.word	0x000000ff
        /*0490*/ 	.word	0x000000c0
        /*0494*/ 	.short	0x0106
        /*0496*/ 	.byte	0x05
	.zero		1


	//   ....[57]....
        /*0498*/ 	.word	0x00002a80
        /*049c*/ 	.word	0x000000ff
        /*04a0*/ 	.word	0x000000c0
        /*04a4*/ 	.short	0x010a
        /*04a6*/ 	.byte	0x05
	.zero		1


	//   ....[58]....
        /*04a8*/ 	.word	0x00002b10
        /*04ac*/ 	.word	0x000000ff
        /*04b0*/ 	.word	0x000000c0
        /*04b4*/ 	.short	0x0106
        /*04b6*/ 	.byte	0x04
	.zero		1


	//   ....[59]....
        /*04b8*/ 	.word	0x00002b50
        /*04bc*/ 	.word	0x00000000
        /*04c0*/ 	.word	0x000000c0
        /*04c4*/ 	.short	0x010a
        /*04c6*/ 	.byte	0xff
	.zero		1


	//   ....[60]....
        /*04c8*/ 	.word	0x00003050
        /*04cc*/ 	.word	0x00000000
        /*04d0*/ 	.word	0x000000b0
        /*04d4*/ 	.short	0x010a
        /*04d6*/ 	.byte	0xff
	.zero		1


	//   ....[61]....
        /*04d8*/ 	.word	0x00003160
        /*04dc*/ 	.word	0x00000003
        /*04e0*/ 	.word	0x00000000
        /*04e4*/ 	.short	0x0101
        /*04e6*/ 	.byte	0xff
	.zero		1


	//   ....[62]....
        /*04e8*/ 	.word	0x00003170
        /*04ec*/ 	.word	0x000000ff
        /*04f0*/ 	.word	0x00000000
        /*04f4*/ 	.short	0x010a
        /*04f6*/ 	.byte	0x04
	.zero		1


	//   ....[63]....
        /*04f8*/ 	.word	0x00003190
        /*04fc*/ 	.word	0x000000ff
        /*0500*/ 	.word	0x000000e0
        /*0504*/ 	.short	0x010a
        /*0506*/ 	.byte	0x08
	.zero		1


	//   ....[64]....
        /*0508*/ 	.word	0x00003260
        /*050c*/ 	.word	0x000000ff
        /*0510*/ 	.word	0x00000000
        /*0514*/ 	.short	0x010a
        /*0516*/ 	.byte	0x07
	.zero		1


	//   ....[65]....
        /*0518*/ 	.word	0x000033a0
        /*051c*/ 	.word	0x000000ff
        /*0520*/ 	.word	0x00000000
        /*0524*/ 	.short	0x010a
        /*0526*/ 	.byte	0x04
	.zero		1


	//   ....[66]....
        /*0528*/ 	.word	0x00003590
        /*052c*/ 	.word	0x000000ff
        /*0530*/ 	.word	0x00000000
        /*0534*/ 	.short	0x010a
        /*0536*/ 	.byte	0x05
	.zero		1


	//   ....[67]....
        /*0538*/ 	.word	0x00003620
        /*053c*/ 	.word	0x000000ff
        /*0540*/ 	.word	0x00000000
        /*0544*/ 	.short	0x010a
        /*0546*/ 	.byte	0x07
	.zero		1


	//   ....[68]....
        /*0548*/ 	.word	0x00003aa0
        /*054c*/ 	.word	0x00000000
        /*0550*/ 	.word	0x000000b0
        /*0554*/ 	.short	0x010a
        /*0556*/ 	.byte	0xff
	.zero		1


	//   ....[69]....
        /*0558*/ 	.word	0x00003b60
        /*055c*/ 	.word	0x00000000
        /*0560*/ 	.word	0x00000000
        /*0564*/ 	.short	0x0101
        /*0566*/ 	.byte	0xff
	.zero		1


	//   ....[70]....
        /*0568*/ 	.word	0x00003e80
        /*056c*/ 	.word	0x000000ff
        /*0570*/ 	.word	0x000000a8
        /*0574*/ 	.short	0x010a
        /*0576*/ 	.byte	0x07
	.zero		1


	//   ....[71]....
        /*0578*/ 	.word	0x00004070
        /*057c*/ 	.word	0x000000ff
        /*0580*/ 	.word	0x00000080
        /*0584*/ 	.short	0x010a
        /*0586*/ 	.byte	0x07
	.zero		1


	//   ....[72]....
        /*0588*/ 	.word	0x000041e0
        /*058c*/ 	.word	0x000000ff
        /*0590*/ 	.word	0x00000060
        /*0594*/ 	.short	0x010b
        /*0596*/ 	.byte	0x07
	.zero		1


	//   ....[73]....
        /*0598*/ 	.word	0x000041f0
        /*059c*/ 	.word	0x000000ff
        /*05a0*/ 	.word	0x00000000
        /*05a4*/ 	.short	0x0101
        /*05a6*/ 	.byte	0x08
	.zero		1


	//   ....[74]....
        /*05a8*/ 	.word	0x00004210
        /*05ac*/ 	.word	0x000000ff
        /*05b0*/ 	.word	0x00000088
        /*05b4*/ 	.short	0x010a
        /*05b6*/ 	.byte	0x07
	.zero		1


	//   ....[75]....
        /*05b8*/ 	.word	0x00004370
        /*05bc*/ 	.word	0x000000ff
        /*05c0*/ 	.word	0x00000068
        /*05c4*/ 	.short	0x010b
        /*05c6*/ 	.byte	0x07
	.zero		1


	//   ....[76]....
        /*05c8*/ 	.word	0x00004380
        /*05cc*/ 	.word	0x000000ff
        /*05d0*/ 	.word	0x00000000
        /*05d4*/ 	.short	0x0101
        /*05d6*/ 	.byte	0x08
	.zero		1


	//   ....[77]....
        /*05d8*/ 	.word	0x00004390
        /*05dc*/ 	.word	0x000000ff
        /*05e0*/ 	.word	0x00000090
        /*05e4*/ 	.short	0x010a
        /*05e6*/ 	.byte	0x07
	.zero		1


	//   ....[78]....
        /*05e8*/ 	.word	0x00004530
        /*05ec*/ 	.word	0x000000ff
        /*05f0*/ 	.word	0x00000070
        /*05f4*/ 	.short	0x010b
        /*05f6*/ 	.byte	0x07
	.zero		1


	//   ....[79]....
        /*05f8*/ 	.word	0x000045a0
        /*05fc*/ 	.word	0x000000ff
        /*0600*/ 	.word	0x00000000
        /*0604*/ 	.short	0x0101
        /*0606*/ 	.byte	0x08
	.zero		1


	//   ....[80]....
        /*0608*/ 	.word	0x000045d0
        /*060c*/ 	.word	0x000000ff
        /*0610*/ 	.word	0x00000098
        /*0614*/ 	.short	0x010a
        /*0616*/ 	.byte	0x07
	.zero		1


	//   ....[81]....
        /*0618*/ 	.word	0x000047e0
        /*061c*/ 	.word	0x000000ff
        /*0620*/ 	.word	0x00000078
        /*0624*/ 	.short	0x010b
        /*0626*/ 	.byte	0x07
	.zero		1


	//   ....[82]....
        /*0628*/ 	.word	0x00004800
        /*062c*/ 	.word	0x000000ff
        /*0630*/ 	.word	0x00000000
        /*0634*/ 	.short	0x0101
        /*0636*/ 	.byte	0x0d
	.zero		1


	//   ....[83]....
        /*0638*/ 	.word	0x00004830
        /*063c*/ 	.word	0x000000ff
        /*0640*/ 	.word	0x00000080
        /*0644*/ 	.short	0x010a
        /*0646*/ 	.byte	0x07
	.zero		1


	//   ....[84]....
        /*0648*/ 	.word	0x00004850
        /*064c*/ 	.word	0x000000ff
        /*0650*/ 	.word	0x00000088
        /*0654*/ 	.short	0x010a
        /*0656*/ 	.byte	0x07
	.zero		1


	//   ....[85]....
        /*0658*/ 	.word	0x00004870
        /*065c*/ 	.word	0x000000ff
        /*0660*/ 	.word	0x00000090
        /*0664*/ 	.short	0x010a
        /*0666*/ 	.byte	0x07
	.zero		1


	//   ....[86]....
        /*0668*/ 	.word	0x000048b0
        /*066c*/ 	.word	0x00000000
        /*0670*/ 	.word	0x00000098
        /*0674*/ 	.short	0x010a
        /*0676*/ 	.byte	0xff
	.zero		1


	//   ....[87]....
        /*0678*/ 	.word	0x00004c10
        /*067c*/ 	.word	0x00000000
        /*0680*/ 	.word	0x000000b0
        /*0684*/ 	.short	0x010a
        /*0686*/ 	.byte	0xff
	.zero		1


	//   ....[88]....
        /*0688*/ 	.word	0x00004d20
        /*068c*/ 	.word	0x00000000
        /*0690*/ 	.word	0x00000000
        /*0694*/ 	.short	0x0101
        /*0696*/ 	.byte	0xff
	.zero		1


	//   ....[89]....
        /*0698*/ 	.word	0x000057d0
        /*069c*/ 	.word	0x000000ff
        /*06a0*/ 	.word	0x00000060
        /*06a4*/ 	.short	0x010a
        /*06a6*/ 	.byte	0x30
	.zero		1


	//   ....[90]....
        /*06a8*/ 	.word	0x000058b0
        /*06ac*/ 	.word	0x00000057
        /*06b0*/ 	.word	0x000000d0
        /*06b4*/ 	.short	0x010a
        /*06b6*/ 	.byte	0xff
	.zero		1


	//   ....[91]....
        /*06b8*/ 	.word	0x00005a70
        /*06bc*/ 	.word	0x000000ff
        /*06c0*/ 	.word	0x00000060
        /*06c4*/ 	.short	0x010a
        /*06c6*/ 	.byte	0x30
	.zero		1


	//   ....[92]....
        /*06c8*/ 	.word	0x00005ba0
        /*06cc*/ 	.word	0x00000057
        /*06d0*/ 	.word	0x000000d0
        /*06d4*/ 	.short	0x010a
        /*06d6*/ 	.byte	0xff
	.zero		1


	//   ....[93]....
        /*06d8*/ 	.word	0x00006db0
        /*06dc*/ 	.word	0x00000000
        /*06e0*/ 	.word	0x00000000
        /*06e4*/ 	.short	0x0101
        /*06e6*/ 	.byte	0xff
	.zero		1


	//   ....[94]....
        /*06e8*/ 	.word	0x00006dc0
        /*06ec*/ 	.word	0x00000003
        /*06f0*/ 	.word	0x00000060
        /*06f4*/ 	.short	0x010a
        /*06f6*/ 	.byte	0xff
	.zero		1


	//   ....[95]....
        /*06f8*/ 	.word	0x00006ea0
        /*06fc*/ 	.word	0x00000003
        /*0700*/ 	.word	0x00000060
        /*0704*/ 	.short	0x010a
        /*0706*/ 	.byte	0xff
	.zero		1


	//   ....[96]....
        /*0708*/ 	.word	0x000081d0
        /*070c*/ 	.word	0x00000055
        /*0710*/ 	.word	0x00000000
        /*0714*/ 	.short	0x0101
        /*0716*/ 	.byte	0xff
	.zero		1


	//   ....[97]....
        /*0718*/ 	.word	0x000081f0
        /*071c*/ 	.word	0x00000000
        /*0720*/ 	.word	0x00000060
        /*0724*/ 	.short	0x010a
        /*0726*/ 	.byte	0xff
	.zero		1


	//   ....[98]....
        /*0728*/ 	.word	0x000082c0
        /*072c*/ 	.word	0x00000000
        /*0730*/ 	.word	0x00000060
        /*0734*/ 	.short	0x010a
        /*0736*/ 	.byte	0xff
	.zero		1


	//   ....[99]....
        /*0738*/ 	.word	0x000095f0
        /*073c*/ 	.word	0x00000054
        /*0740*/ 	.word	0x00000000
        /*0744*/ 	.short	0x0101
        /*0746*/ 	.byte	0xff
	.zero		1


	//   ....[100]....
        /*0748*/ 	.word	0x00009610
        /*074c*/ 	.word	0x00000003
        /*0750*/ 	.word	0x00000060
        /*0754*/ 	.short	0x010a
        /*0756*/ 	.byte	0xff
	.zero		1


	//   ....[101]....
        /*0758*/ 	.word	0x000096e0
        /*075c*/ 	.word	0x00000003
        /*0760*/ 	.word	0x00000060
        /*0764*/ 	.short	0x010a
        /*0766*/ 	.byte	0xff
	.zero		1


	//   ....[102]....
        /*0768*/ 	.word	0x00009ac0
        /*076c*/ 	.word	0x000000ff
        /*0770*/ 	.word	0x00000000
        /*0774*/ 	.short	0x0101
        /*0776*/ 	.byte	0x05
	.zero		1


	//   ....[103]....
        /*0778*/ 	.word	0x0000aa60
        /*077c*/ 	.word	0x00000000
        /*0780*/ 	.word	0x00000000
        /*0784*/ 	.short	0x0101
        /*0786*/ 	.byte	0xff
	.zero		1


	//   ....[104]....
        /*0788*/ 	.word	0x0000acd0
        /*078c*/ 	.word	0x000000ff
        /*0790*/ 	.word	0x00000000
        /*0794*/ 	.short	0x0101
        /*0796*/ 	.byte	0x04
	.zero		1


	//   ....[105]....
        /*0798*/ 	.word	0x0000acf0
        /*079c*/ 	.word	0x00000003
        /*07a0*/ 	.word	0x00000100
        /*07a4*/ 	.short	0x010a
        /*07a6*/ 	.byte	0xff
	.zero		1


	//   ....[106]....
        /*07a8*/ 	.word	0x0000ad50
        /*07ac*/ 	.word	0x00000002
        /*07b0*/ 	.word	0x00000030
        /*07b4*/ 	.short	0x010a
        /*07b6*/ 	.byte	0xff
	.zero		1


	//   ....[107]....
        /*07b8*/ 	.word	0x0000adb0
        /*07bc*/ 	.word	0x00000002
        /*07c0*/ 	.word	0x00000030
        /*07c4*/ 	.short	0x010a
        /*07c6*/ 	.byte	0xff
	.zero		1


	//   ....[108]....
        /*07c8*/ 	.word	0x0000ae00
        /*07cc*/ 	.word	0x00000002
        /*07d0*/ 	.word	0x000000b0
        /*07d4*/ 	.short	0x010a
        /*07d6*/ 	.byte	0xff
	.zero		1


	//   ....[109]....
        /*07d8*/ 	.word	0x0000ae60
        /*07dc*/ 	.word	0x00000000
        /*07e0*/ 	.word	0x00000000
        /*07e4*/ 	.short	0x010a
        /*07e6*/ 	.byte	0xff
	.zero		1


	//   ....[110]....
        /*07e8*/ 	.word	0x0000aec0
        /*07ec*/ 	.word	0x00000000
        /*07f0*/ 	.word	0x00000000
        /*07f4*/ 	.short	0x010a
        /*07f6*/ 	.byte	0xff
	.zero		1


	//   ....[111]....
        /*07f8*/ 	.word	0x0000af20
        /*07fc*/ 	.word	0x00000000
        /*0800*/ 	.word	0x00000000
        /*0804*/ 	.short	0x010a
        /*0806*/ 	.byte	0xff
	.zero		1


	//   ....[112]....
        /*0808*/ 	.word	0x0000af80
        /*080c*/ 	.word	0x00000000
        /*0810*/ 	.word	0x00000000
        /*0814*/ 	.short	0x010a
        /*0816*/ 	.byte	0xff
	.zero		1


	//   ....[113]....
        /*0818*/ 	.word	0x0000afe0
        /*081c*/ 	.word	0x00000000
        /*0820*/ 	.word	0x00000000
        /*0824*/ 	.short	0x010a
        /*0826*/ 	.byte	0xff
	.zero		1


	//   ....[114]....
        /*0828*/ 	.word	0x0000b030
        /*082c*/ 	.word	0x00000000
        /*0830*/ 	.word	0x000000f0
        /*0834*/ 	.short	0x010a
        /*0836*/ 	.byte	0xff
	.zero		1


	//   ....[115]....
        /*0838*/ 	.word	0x0000b090
        /*083c*/ 	.word	0x00000000
        /*0840*/ 	.word	0x000000c0
        /*0844*/ 	.short	0x010a
        /*0846*/ 	.byte	0xff
	.zero		1


	//   ....[116]....
        /*0848*/ 	.word	0x0000b0e0
        /*084c*/ 	.word	0x00000000
        /*0850*/ 	.word	0x000000b0
        /*0854*/ 	.short	0x010a
        /*0856*/ 	.byte	0xff
	.zero		1


	//   ....[117]....
        /*0858*/ 	.word	0x0000b140
        /*085c*/ 	.word	0x00000000
        /*0860*/ 	.word	0x000000c0
        /*0864*/ 	.short	0x010a
        /*0866*/ 	.byte	0xff
	.zero		1


	//   ....[118]....
        /*0868*/ 	.word	0x0000b190
        /*086c*/ 	.word	0x00000000
        /*0870*/ 	.word	0x000000b0
        /*0874*/ 	.short	0x010a
        /*0876*/ 	.byte	0xff
	.zero		1


	//   ....[119]....
        /*0878*/ 	.word	0x0000b1f0
        /*087c*/ 	.word	0x00000003
        /*0880*/ 	.word	0x000000e0
        /*0884*/ 	.short	0x010a
        /*0886*/ 	.byte	0xff
	.zero		1


	//   ....[120]....
        /*0888*/ 	.word	0x0000b250
        /*088c*/ 	.word	0x00000000
        /*0890*/ 	.word	0x00000000
        /*0894*/ 	.short	0x010a
        /*0896*/ 	.byte	0xff
	.zero		1


	//   ....[121]....
        /*0898*/ 	.word	0x0000b2b0
        /*089c*/ 	.word	0x00000000
        /*08a0*/ 	.word	0x00000000
        /*08a4*/ 	.short	0x010a
        /*08a6*/ 	.byte	0xff
	.zero		1


	//   ....[122]....
        /*08a8*/ 	.word	0x0000b310
        /*08ac*/ 	.word	0x00000000
        /*08b0*/ 	.word	0x00000000
        /*08b4*/ 	.short	0x010a
        /*08b6*/ 	.byte	0xff
	.zero		1


	//   ....[123]....
        /*08b8*/ 	.word	0x0000b360
        /*08bc*/ 	.word	0x00000000
        /*08c0*/ 	.word	0x000000b0
        /*08c4*/ 	.short	0x010a
        /*08c6*/ 	.byte	0xff
	.zero		1


	//   ....[124]....
        /*08c8*/ 	.word	0x0000b3c0
        /*08cc*/ 	.word	0x00000000
        /*08d0*/ 	.word	0x000000a8
        /*08d4*/ 	.short	0x010a
        /*08d6*/ 	.byte	0xff
	.zero		1


	//   ....[125]....
        /*08d8*/ 	.word	0x0000b420
        /*08dc*/ 	.word	0x00000003
        /*08e0*/ 	.word	0x00000080
        /*08e4*/ 	.short	0x010a
        /*08e6*/ 	.byte	0xff
	.zero		1


	//   ....[126]....
        /*08e8*/ 	.word	0x0000b480
        /*08ec*/ 	.word	0x00000003
        /*08f0*/ 	.word	0x00000088
        /*08f4*/ 	.short	0x010a
        /*08f6*/ 	.byte	0xff
	.zero		1


	//   ....[127]....
        /*08f8*/ 	.word	0x0000b4e0
        /*08fc*/ 	.word	0x00000003
        /*0900*/ 	.word	0x00000090
        /*0904*/ 	.short	0x010a
        /*0906*/ 	.byte	0xff
	.zero		1


	//   ....[128]....
        /*0908*/ 	.word	0x0000b540
        /*090c*/ 	.word	0x00000003
        /*0910*/ 	.word	0x00000098
        /*0914*/ 	.short	0x010a
        /*0916*/ 	.byte	0xff
	.zero		1


	//   ....[129]....
        /*0918*/ 	.word	0x0000b5a0
        /*091c*/ 	.word	0x00000000
        /*0920*/ 	.word	0x00000080
        /*0924*/ 	.short	0x010a
        /*0926*/ 	.byte	0xff
	.zero		1


	//   ....[130]....
        /*0928*/ 	.word	0x0000b600
        /*092c*/ 	.word	0x00000000
        /*0930*/ 	.word	0x00000088
        /*0934*/ 	.short	0x010a
        /*0936*/ 	.byte	0xff
	.zero		1


	//   ....[131]....
        /*0938*/ 	.word	0x0000b660
        /*093c*/ 	.word	0x00000000
        /*0940*/ 	.word	0x00000090
        /*0944*/ 	.short	0x010a
        /*0946*/ 	.byte	0xff
	.zero		1


	//   ....[132]....
        /*0948*/ 	.word	0x0000b6b0
        /*094c*/ 	.word	0x00000000
        /*0950*/ 	.word	0x000000b0
        /*0954*/ 	.short	0x010a
        /*0956*/ 	.byte	0xff
	.zero		1


	//   ....[133]....
        /*0958*/ 	.word	0x0000b710
        /*095c*/ 	.word	0x00000002
        /*0960*/ 	.word	0x00000060
        /*0964*/ 	.short	0x010a
        /*0966*/ 	.byte	0xff
	.zero		1


	//   ....[134]....
        /*0968*/ 	.word	0x0000b760
        /*096c*/ 	.word	0x00000057
        /*0970*/ 	.word	0x000000d0
        /*0974*/ 	.short	0x010a
        /*0976*/ 	.byte	0xff
	.zero		1


	//   ....[135]....
        /*0978*/ 	.word	0x0000b7b0
        /*097c*/ 	.word	0x00000003
        /*0980*/ 	.word	0x00000060
        /*0984*/ 	.short	0x010a
        /*0986*/ 	.byte	0xff
	.zero		1


	//   ....[136]....
        /*0988*/ 	.word	0x0000b800
        /*098c*/ 	.word	0x00000000
        /*0990*/ 	.word	0x00000060
        /*0994*/ 	.short	0x010a
        /*0996*/ 	.byte	0xff
	.zero		1


	//   ....[137]....
        /*0998*/ 	.word	0x0000b850
        /*099c*/ 	.word	0x00000003
        /*09a0*/ 	.word	0x00000060
        /*09a4*/ 	.short	0x010a
        /*09a6*/ 	.byte	0xff
	.zero		1


	//----- nvinfo : EIATTR_NUM_MBARRIERS
	.align		4
.L_47:
        /*09a8*/ 	.byte	0x03, 0x38
        /*09aa*/ 	.short	0x0022


	//----- nvinfo : EIATTR_EXIT_INSTR_OFFSETS
	.align		4
        /*09ac*/ 	.byte	0x04, 0x1c
        /*09ae*/ 	.short	(.L_49 - .L_48)


	//   ....[0]....
.L_48:
        /*09b0*/ 	.word	0x00002630


	//   ....[1]....
        /*09b4*/ 	.word	0x00002b20


	//   ....[2]....
        /*09b8*/ 	.word	0x00002b80


	//   ....[3]....
        /*09bc*/ 	.word	0x00003880


	//   ....[4]....
        /*09c0*/ 	.word	0x000048e0


	//   ....[5]....
        /*09c4*/ 	.word	0x00004920


	//   ....[6]....
        /*09c8*/ 	.word	0x0000abc0


	//   ....[7]....
        /*09cc*/ 	.word	0x0000ac40


	//   ....[8]....
        /*09d0*/ 	.word	0x0000ac70


	//   ....[9]....
        /*09d4*/ 	.word	0x0000ace0


	//----- nvinfo : EIATTR_MAX_THREADS
	.align		4
.L_49:
        /*09d8*/ 	.byte	0x04, 0x05
        /*09da*/ 	.short	(.L_51 - .L_50)
.L_50:
        /*09dc*/ 	.word	0x00000100
        /*09e0*/ 	.word	0x00000001
        /*09e4*/ 	.word	0x00000001


	//----- nvinfo : EIATTR_CRS_STACK_SIZE
	.align		4
.L_51:
        /*09e8*/ 	.byte	0x04, 0x1e
        /*09ea*/ 	.short	(.L_53 - .L_52)
.L_52:
        /*09ec*/ 	.word	0x00000000


	//----- nvinfo : EIATTR_CBANK_PARAM_SIZE
	.align		4
.L_53:
        /*09f0*/ 	.byte	0x03, 0x19
        /*09f2*/ 	.short	0x0800


	//----- nvinfo : EIATTR_PARAM_CBANK
	.align		4
        /*09f4*/ 	.byte	0x04, 0x0a
        /*09f6*/ 	.short	(.L_55 - .L_54)
	.align		4
.L_54:
        /*09f8*/ 	.word	index@(.nv.constant0._ZN7cutlass13device_kernelINS_4gemm6kernel13GemmUniversalIN4cute5tupleIJiiiiEEENS1_10collective13CollectiveMmaINS1_35MainloopSm100TmaUmmaWarpSpecializedILi6ELi2ELi2ENS5_IJNS4_1CILi1EEESB_SB_EEEEENS5_IJNSA_ILi128EEENSA_ILi256EEENSA_ILi32EEEEEENS_10bfloat16_tENS5_IJlSB_lEEESI_SJ_NS4_8TiledMMAINS4_8MMA_AtomIJNS4_20SM100_MMA_F16BF16_SSISI_SI_fLi128ELi256ELNS4_4UMMA5MajorE0ELSO_0ELNSN_7ScaleInE0ELSP_0EEEEEENS4_6LayoutISC_NS5_IJNSA_ILi0EEEST_ST_EEEEENS5_IJNS4_10UnderscoreESW_SW_EEEEENS4_13SM90_TMA_LOADENS4_14ComposedLayoutINS4_7SwizzleILi2ELi4ELi3EEENS4_18smem_ptr_flag_bitsILi16EEENSS_INS5_IJNSA_ILi8EEESG_EEENS5_IJSG_SB_EEEEEEEvNS4_8identityESZ_S19_vS1A_EENS_8epilogue10collective18CollectiveEpilogueINS1C_23Sm100TmaWarpSpecializedILi4ELi2ELi64ELb1ELb0EEEJSH_NS5_IJNSS_ISE_SB_EENSS_INSA_ILi64EEESB_EEEEESI_SJ_SI_SJ_NS1C_6fusion15FusionCallbacksIS1G_NS1L_17LinearCombinationISI_fSI_fLNS_15FloatRoundStyleE2EEESH_S1K_JEEENS4_5SM1004TMEM4LOAD26SM100_TMEM_LOAD_32dp32b64xESZ_NS10_INS11_ILi3ELi4ELi3EEES14_NSS_INS5_IJS15_S1I_EEENS5_IJS1I_SB_EEEEEEENS4_39AutoVectorizingCopyWithAssumedAlignmentILi128EEENS4_14SM90_TMA_STOREES1Z_S21_S21_EEEvvEEEEvNT_6ParamsE)
        /*09fc*/ 	.short	0x0380
        /*09fe*/ 	.short	0x0800


	//----- nvinfo : EIATTR_SW_WAR
	.align		4
.L_55:
        /*0a00*/ 	.byte	0x04, 0x36
        /*0a02*/ 	.short	(.L_57 - .L_56)
.L_56:
        /*0a04*/ 	.word	0x00000008
.L_57:


//--------------------- .nv.callgraph             --------------------------
	.section	.nv.callgraph,"",@"SHT_CUDA_CALLGRAPH"
	.align	4
	.sectionentsize	8
	.align		4
        /*0000*/ 	.word	0x00000000
	.align		4
        /*0004*/ 	.word	0xffffffff
	.align		4
        /*0008*/ 	.word	index@(_ZN7cutlass13device_kernelINS_4gemm6kernel13GemmUniversalIN4cute5tupleIJiiiiEEENS1_10collective13CollectiveMmaINS1_35MainloopSm100TmaUmmaWarpSpecializedILi6ELi2ELi2ENS5_IJNS4_1CILi1EEESB_SB_EEEEENS5_IJNSA_ILi128EEENSA_ILi256EEENSA_ILi32EEEEEENS_10bfloat16_tENS5_IJlSB_lEEESI_SJ_NS4_8TiledMMAINS4_8MMA_AtomIJNS4_20SM100_MMA_F16BF16_SSISI_SI_fLi128ELi256ELNS4_4UMMA5MajorE0ELSO_0ELNSN_7ScaleInE0ELSP_0EEEEEENS4_6LayoutISC_NS5_IJNSA_ILi0EEEST_ST_EEEEENS5_IJNS4_10UnderscoreESW_SW_EEEEENS4_13SM90_TMA_LOADENS4_14ComposedLayoutINS4_7SwizzleILi2ELi4ELi3EEENS4_18smem_ptr_flag_bitsILi16EEENSS_INS5_IJNSA_ILi8EEESG_EEENS5_IJSG_SB_EEEEEEEvNS4_8identityESZ_S19_vS1A_EENS_8epilogue10collective18CollectiveEpilogueINS1C_23Sm100TmaWarpSpecializedILi4ELi2ELi64ELb1ELb0EEEJSH_NS5_IJNSS_ISE_SB_EENSS_INSA_ILi64EEESB_EEEEESI_SJ_SI_SJ_NS1C_6fusion15FusionCallbacksIS1G_NS1L_17LinearCombinationISI_fSI_fLNS_15FloatRoundStyleE2EEESH_S1K_JEEENS4_5SM1004TMEM4LOAD26SM100_TMEM_LOAD_32dp32b64xESZ_NS10_INS11_ILi3ELi4ELi3EEES14_NSS_INS5_IJS15_S1I_EEENS5_IJS1I_SB_EEEEEEENS4_39AutoVectorizingCopyWithAssumedAlignmentILi128EEENS4_14SM90_TMA_STOREES1Z_S21_S21_EEEvvEEEEvNT_6ParamsE)
	.align		4
        /*000c*/ 	.word	index@(__assertfail)
	.align		4
        /*0010*/ 	.word	0x00000000
	.align		4
        /*0014*/ 	.word	0xfffffffe
	.align		4
        /*0018*/ 	.word	0x00000000
	.align		4
        /*001c*/ 	.word	0xfffffffd
	.align		4
        /*0020*/ 	.word	0x00000000
	.align		4
        /*0024*/ 	.word	0xfffffffc


//--------------------- .nv.constant4             --------------------------
	.section	.nv.constant4,"a",@progbits
	.align	8
	.align		8
.nv.constant4:
        /*0000*/ 	.dword	__assertfail
	.align		8
        /*0008*/ 	.dword	__unnamed_1
	.align		8
        /*0010*/ 	.dword	__unnamed_2
	.align		8
        /*0018*/ 	.dword	_ZN40_INTERNAL_0741fb6c_4_k_cu_ca0f9c99_201534cuda3std3__45__cpo5beginE
	.align		8
        /*0020*/ 	.dword	_ZN40_INTERNAL_0741fb6c_4_k_cu_ca0f9c99_201534cuda3std3__45__cpo3endE
	.align		8
        /*0028*/ 	.dword	_ZN40_INTERNAL_0741fb6c_4_k_cu_ca0f9c99_201534cuda3std3__45__cpo6cbeginE
	.align		8
        /*0030*/ 	.dword	_ZN40_INTERNAL_0741fb6c_4_k_cu_ca0f9c99_201534cuda3std3__45__cpo4cendE
	.align		8
        /*0038*/ 	.dword	_ZN40_INTERNAL_0741fb6c_4_k_cu_ca0f9c99_201534cuda3std3__442_GLOBAL__N__0741fb6c_4_k_cu_ca0f9c99_201536ignoreE
	.align		8
        /*0040*/ 	.dword	_ZN40_INTERNAL_0741fb6c_4_k_cu_ca0f9c99_201534cuda3std3__419piecewise_constructE
	.align		8
        /*0048*/ 	.dword	_ZN40_INTERNAL_0741fb6c_4_k_cu_ca0f9c99_201534cuda3std3__48in_placeE
	.align		8
        /*0050*/ 	.dword	_ZN40_INTERNAL_0741fb6c_4_k_cu_ca0f9c99_201534cuda3std6ranges3__45__cpo4swapE
	.align		8
        /*0058*/ 	.dword	_ZN40_INTERNAL_0741fb6c_4_k_cu_ca0f9c99_201534cuda3std6ranges3__45__cpo9iter_moveE
	.align		8
        /*0060*/ 	.dword	_ZN40_INTERNAL_0741fb6c_4_k_cu_ca0f9c99_201534cute7productE
	.align		8
        /*0068*/ 	.dword	_ZN40_INTERNAL_0741fb6c_4_k_cu_ca0f9c99_201534cute1_E
	.align		8
        /*0070*/ 	.dword	$str$25
	.align		8
        /*0078*/ 	.dword	$str$26
	.align		8
        /*0080*/ 	.dword	$str$27
	.align		8
        /*0088*/ 	.dword	$str$28


//--------------------- .text._ZN7cutlass13device_kernelINS_4gemm6kernel13GemmUniversalIN4cute5tupleIJiiiiEEENS1_10collective13CollectiveMmaINS1_35MainloopSm100TmaUmmaWarpSpecializedILi6ELi2ELi2ENS5_IJNS4_1CILi1EEESB_SB_EEEEENS5_IJNSA_ILi128EEENSA_ILi256EEENSA_ILi32EEEEEENS_10bfloat16_tENS5_IJlSB_lEEESI_SJ_NS4_8TiledMMAINS4_8MMA_AtomIJNS4_20SM100_MMA_F16BF16_SSISI_SI_fLi128ELi256ELNS4_4UMMA5MajorE0ELSO_0ELNSN_7ScaleInE0ELSP_0EEEEEENS4_6LayoutISC_NS5_IJNSA_ILi0EEEST_ST_EEEEENS5_IJNS4_10UnderscoreESW_SW_EEEEENS4_13SM90_TMA_LOADENS4_14ComposedLayoutINS4_7SwizzleILi2ELi4ELi3EEENS4_18smem_ptr_flag_bitsILi16EEENSS_INS5_IJNSA_ILi8EEESG_EEENS5_IJSG_SB_EEEEEEEvNS4_8identityESZ_S19_vS1A_EENS_8epilogue10collective18CollectiveEpilogueINS1C_23Sm100TmaWarpSpecializedILi4ELi2ELi64ELb1ELb0EEEJSH_NS5_IJNSS_ISE_SB_EENSS_INSA_ILi64EEESB_EEEEESI_SJ_SI_SJ_NS1C_6fusion15FusionCallbacksIS1G_NS1L_17LinearCombinationISI_fSI_fLNS_15FloatRoundStyleE2EEESH_S1K_JEEENS4_5SM1004TMEM4LOAD26SM100_TMEM_LOAD_32dp32b64xESZ_NS10_INS11_ILi3ELi4ELi3EEES14_NSS_INS5_IJS15_S1I_EEENS5_IJS1I_SB_EEEEEEENS4_39AutoVectorizingCopyWithAssumedAlignmentILi128EEENS4_14SM90_TMA_STOREES1Z_S21_S21_EEEvvEEEEvNT_6ParamsE --------------------------
	.section	.text._ZN7cutlass13device_kernelINS_4gemm6kernel13GemmUniversalIN4cute5tupleIJiiiiEEENS1_10collective13CollectiveMmaINS1_35MainloopSm100TmaUmmaWarpSpecializedILi6ELi2ELi2ENS5_IJNS4_1CILi1EEESB_SB_EEEEENS5_IJNSA_ILi128EEENSA_ILi256EEENSA_ILi32EEEEEENS_10bfloat16_tENS5_IJlSB_lEEESI_SJ_NS4_8TiledMMAINS4_8MMA_AtomIJNS4_20SM100_MMA_F16BF16_SSISI_SI_fLi128ELi256ELNS4_4UMMA5MajorE0ELSO_0ELNSN_7ScaleInE0ELSP_0EEEEEENS4_6LayoutISC_NS5_IJNSA_ILi0EEEST_ST_EEEEENS5_IJNS4_10UnderscoreESW_SW_EEEEENS4_13SM90_TMA_LOADENS4_14ComposedLayoutINS4_7SwizzleILi2ELi4ELi3EEENS4_18smem_ptr_flag_bitsILi16EEENSS_INS5_IJNSA_ILi8EEESG_EEENS5_IJSG_SB_EEEEEEEvNS4_8identityESZ_S19_vS1A_EENS_8epilogue10collective18CollectiveEpilogueINS1C_23Sm100TmaWarpSpecializedILi4ELi2ELi64ELb1ELb0EEEJSH_NS5_IJNSS_ISE_SB_EENSS_INSA_ILi64EEESB_EEEEESI_SJ_SI_SJ_NS1C_6fusion15FusionCallbacksIS1G_NS1L_17LinearCombinationISI_fSI_fLNS_15FloatRoundStyleE2EEESH_S1K_JEEENS4_5SM1004TMEM4LOAD26SM100_TMEM_LOAD_32dp32b64xESZ_NS10_INS11_ILi3ELi4ELi3EEES14_NSS_INS5_IJS15_S1I_EEENS5_IJS1I_SB_EEEEEEENS4_39AutoVectorizingCopyWithAssumedAlignmentILi128EEENS4_14SM90_TMA_STOREES1Z_S21_S21_EEEvvEEEEvNT_6ParamsE,"ax",@progbits
	.align	128
.text._ZN7cutlass13device_kernelINS_4gemm6kernel13GemmUniversalIN4cute5tupleIJiiiiEEENS1_10collective13CollectiveMmaINS1_35MainloopSm100TmaUmmaWarpSpecializedILi6ELi2ELi2ENS5_IJNS4_1CILi1EEESB_SB_EEEEENS5_IJNSA_ILi128EEENSA_ILi256EEENSA_ILi32EEEEEENS_10bfloat16_tENS5_IJlSB_lEEESI_SJ_NS4_8TiledMMAINS4_8MMA_AtomIJNS4_20SM100_MMA_F16BF16_SSISI_SI_fLi128ELi256ELNS4_4UMMA5MajorE0ELSO_0ELNSN_7ScaleInE0ELSP_0EEEEEENS4_6LayoutISC_NS5_IJNSA_ILi0EEEST_ST_EEEEENS5_IJNS4_10UnderscoreESW_SW_EEEEENS4_13SM90_TMA_LOADENS4_14ComposedLayoutINS4_7SwizzleILi2ELi4ELi3EEENS4_18smem_ptr_flag_bitsILi16EEENSS_INS5_IJNSA_ILi8EEESG_EEENS5_IJSG_SB_EEEEEEEvNS4_8identityESZ_S19_vS1A_EENS_8epilogue10collective18CollectiveEpilogueINS1C_23Sm100TmaWarpSpecializedILi4ELi2ELi64ELb1ELb0EEEJSH_NS5_IJNSS_ISE_SB_EENSS_INSA_ILi64EEESB_EEEEESI_SJ_SI_SJ_NS1C_6fusion15FusionCallbacksIS1G_NS1L_17LinearCombinationISI_fSI_fLNS_15FloatRoundStyleE2EEESH_S1K_JEEENS4_5SM1004TMEM4LOAD26SM100_TMEM_LOAD_32dp32b64xESZ_NS10_INS11_ILi3ELi4ELi3EEES14_NSS_INS5_IJS15_S1I_EEENS5_IJS1I_SB_EEEEEEENS4_39AutoVectorizingCopyWithAssumedAlignmentILi128EEENS4_14SM90_TMA_STOREES1Z_S21_S21_EEEvvEEEEvNT_6ParamsE:
        .type           _ZN7cutlass13device_kernelINS_4gemm6kernel13GemmUniversalIN4cute5tupleIJiiiiEEENS1_10collective13CollectiveMmaINS1_35MainloopSm100TmaUmmaWarpSpecializedILi6ELi2ELi2ENS5_IJNS4_1CILi1EEESB_SB_EEEEENS5_IJNSA_ILi128EEENSA_ILi256EEENSA_ILi32EEEEEENS_10bfloat16_tENS5_IJlSB_lEEESI_SJ_NS4_8TiledMMAINS4_8MMA_AtomIJNS4_20SM100_MMA_F16BF16_SSISI_SI_fLi128ELi256ELNS4_4UMMA5MajorE0ELSO_0ELNSN_7ScaleInE0ELSP_0EEEEEENS4_6LayoutISC_NS5_IJNSA_ILi0EEEST_ST_EEEEENS5_IJNS4_10UnderscoreESW_SW_EEEEENS4_13SM90_TMA_LOADENS4_14ComposedLayoutINS4_7SwizzleILi2ELi4ELi3EEENS4_18smem_ptr_flag_bitsILi16EEENSS_INS5_IJNSA_ILi8EEESG_EEENS5_IJSG_SB_EEEEEEEvNS4_8identityESZ_S19_vS1A_EENS_8epilogue10collective18CollectiveEpilogueINS1C_23Sm100TmaWarpSpecializedILi4ELi2ELi64ELb1ELb0EEEJSH_NS5_IJNSS_ISE_SB_EENSS_INSA_ILi64EEESB_EEEEESI_SJ_SI_SJ_NS1C_6fusion15FusionCallbacksIS1G_NS1L_17LinearCombinationISI_fSI_fLNS_15FloatRoundStyleE2EEESH_S1K_JEEENS4_5SM1004TMEM4LOAD26SM100_TMEM_LOAD_32dp32b64xESZ_NS10_INS11_ILi3ELi4ELi3EEES14_NSS_INS5_IJS15_S1I_EEENS5_IJS1I_SB_EEEEEEENS4_39AutoVectorizingCopyWithAssumedAlignmentILi128EEENS4_14SM90_TMA_STOREES1Z_S21_S21_EEEvvEEEEvNT_6ParamsE,@function
        .size           _ZN7cutlass13device_kernelINS_4gemm6kernel13GemmUniversalIN4cute5tupleIJiiiiEEENS1_10collective13CollectiveMmaINS1_35MainloopSm100TmaUmmaWarpSpecializedILi6ELi2ELi2ENS5_IJNS4_1CILi1EEESB_SB_EEEEENS5_IJNSA_ILi128EEENSA_ILi256EEENSA_ILi32EEEEEENS_10bfloat16_tENS5_IJlSB_lEEESI_SJ_NS4_8TiledMMAINS4_8MMA_AtomIJNS4_20SM100_MMA_F16BF16_SSISI_SI_fLi128ELi256ELNS4_4UMMA5MajorE0ELSO_0ELNSN_7ScaleInE0ELSP_0EEEEEENS4_6LayoutISC_NS5_IJNSA_ILi0EEEST_ST_EEEEENS5_IJNS4_10UnderscoreESW_SW_EEEEENS4_13SM90_TMA_LOADENS4_14ComposedLayoutINS4_7SwizzleILi2ELi4ELi3EEENS4_18smem_ptr_flag_bitsILi16EEENSS_INS5_IJNSA_ILi8EEESG_EEENS5_IJSG_SB_EEEEEEEvNS4_8identityESZ_S19_vS1A_EENS_8epilogue10collective18CollectiveEpilogueINS1C_23Sm100TmaWarpSpecializedILi4ELi2ELi64ELb1ELb0EEEJSH_NS5_IJNSS_ISE_SB_EENSS_INSA_ILi64EEESB_EEEEESI_SJ_SI_SJ_NS1C_6fusion15FusionCallbacksIS1G_NS1L_17LinearCombinationISI_fSI_fLNS_15FloatRoundStyleE2EEESH_S1K_JEEENS4_5SM1004TMEM4LOAD26SM100_TMEM_LOAD_32dp32b64xESZ_NS10_INS11_ILi3ELi4ELi3EEES14_NSS_INS5_IJS15_S1I_EEENS5_IJS1I_SB_EEEEEEENS4_39AutoVectorizingCopyWithAssumedAlignmentILi128EEENS4_14SM90_TMA_STOREES1Z_S21_S21_EEEvvEEEEvNT_6ParamsE,(.L_x_176 - _ZN7cutlass13device_kernelINS_4gemm6kernel13GemmUniversalIN4cute5tupleIJiiiiEEENS1_10collective13CollectiveMmaINS1_35MainloopSm100TmaUmmaWarpSpecializedILi6ELi2ELi2ENS5_IJNS4_1CILi1EEESB_SB_EEEEENS5_IJNSA_ILi128EEENSA_ILi256EEENSA_ILi32EEEEEENS_10bfloat16_tENS5_IJlSB_lEEESI_SJ_NS4_8TiledMMAINS4_8MMA_AtomIJNS4_20SM100_MMA_F16BF16_SSISI_SI_fLi128ELi256ELNS4_4UMMA5MajorE0ELSO_0ELNSN_7ScaleInE0ELSP_0EEEEEENS4_6LayoutISC_NS5_IJNSA_ILi0EEEST_ST_EEEEENS5_IJNS4_10UnderscoreESW_SW_EEEEENS4_13SM90_TMA_LOADENS4_14ComposedLayoutINS4_7SwizzleILi2ELi4ELi3EEENS4_18smem_ptr_flag_bitsILi16EEENSS_INS5_IJNSA_ILi8EEESG_EEENS5_IJSG_SB_EEEEEEEvNS4_8identityESZ_S19_vS1A_EENS_8epilogue10collective18CollectiveEpilogueINS1C_23Sm100TmaWarpSpecializedILi4ELi2ELi64ELb1ELb0EEEJSH_NS5_IJNSS_ISE_SB_EENSS_INSA_ILi64EEESB_EEEEESI_SJ_SI_SJ_NS1C_6fusion15FusionCallbacksIS1G_NS1L_17LinearCombinationISI_fSI_fLNS_15FloatRoundStyleE2EEESH_S1K_JEEENS4_5SM1004TMEM4LOAD26SM100_TMEM_LOAD_32dp32b64xESZ_NS10_INS11_ILi3ELi4ELi3EEES14_NSS_INS5_IJS15_S1I_EEENS5_IJS1I_SB_EEEEEEENS4_39AutoVectorizingCopyWithAssumedAlignmentILi128EEENS4_14SM90_TMA_STOREES1Z_S21_S21_EEEvvEEEEvNT_6ParamsE)
        .other          _ZN7cutlass13device_kernelINS_4gemm6kernel13GemmUniversalIN4cute5tupleIJiiiiEEENS1_10collective13CollectiveMmaINS1_35MainloopSm100TmaUmmaWarpSpecializedILi6ELi2ELi2ENS5_IJNS4_1CILi1EEESB_SB_EEEEENS5_IJNSA_ILi128EEENSA_ILi256EEENSA_ILi32EEEEEENS_10bfloat16_tENS5_IJlSB_lEEESI_SJ_NS4_8TiledMMAINS4_8MMA_AtomIJNS4_20SM100_MMA_F16BF16_SSISI_SI_fLi128ELi256ELNS4_4UMMA5MajorE0ELSO_0ELNSN_7ScaleInE0ELSP_0EEEEEENS4_6LayoutISC_NS5_IJNSA_ILi0EEEST_ST_EEEEENS5_IJNS4_10UnderscoreESW_SW_EEEEENS4_13SM90_TMA_LOADENS4_14ComposedLayoutINS4_7SwizzleILi2ELi4ELi3EEENS4_18smem_ptr_flag_bitsILi16EEENSS_INS5_IJNSA_ILi8EEESG_EEENS5_IJSG_SB_EEEEEEEvNS4_8identityESZ_S19_vS1A_EENS_8epilogue10collective18CollectiveEpilogueINS1C_23Sm100TmaWarpSpecializedILi4ELi2ELi64ELb1ELb0EEEJSH_NS5_IJNSS_ISE_SB_EENSS_INSA_ILi64EEESB_EEEEESI_SJ_SI_SJ_NS1C_6fusion15FusionCallbacksIS1G_NS1L_17LinearCombinationISI_fSI_fLNS_15FloatRoundStyleE2EEESH_S1K_JEEENS4_5SM1004TMEM4LOAD26SM100_TMEM_LOAD_32dp32b64xESZ_NS10_INS11_ILi3ELi4ELi3EEES14_NSS_INS5_IJS15_S1I_EEENS5_IJS1I_SB_EEEEEEENS4_39AutoVectorizingCopyWithAssumedAlignmentILi128EEENS4_14SM90_TMA_STOREES1Z_S21_S21_EEEvvEEEEvNT_6ParamsE,@"STO_CUDA_ENTRY STV_DEFAULT"
_ZN7cutlass13device_kernelINS_4gemm6kernel13GemmUniversalIN4cute5tupleIJiiiiEEENS1_10collective13CollectiveMmaINS1_35MainloopSm100TmaUmmaWarpSpecializedILi6ELi2ELi2ENS5_IJNS4_1CILi1EEESB_SB_EEEEENS5_IJNSA_ILi128EEENSA_ILi256EEENSA_ILi32EEEEEENS_10bfloat16_tENS5_IJlSB_lEEESI_SJ_NS4_8TiledMMAINS4_8MMA_AtomIJNS4_20SM100_MMA_F16BF16_SSISI_SI_fLi128ELi256ELNS4_4UMMA5MajorE0ELSO_0ELNSN_7ScaleInE0ELSP_0EEEEEENS4_6LayoutISC_NS5_IJNSA_ILi0EEEST_ST_EEEEENS5_IJNS4_10UnderscoreESW_SW_EEEEENS4_13SM90_TMA_LOADENS4_14ComposedLayoutINS4_7SwizzleILi2ELi4ELi3EEENS4_18smem_ptr_flag_bitsILi16EEENSS_INS5_IJNSA_ILi8EEESG_EEENS5_IJSG_SB_EEEEEEEvNS4_8identityESZ_S19_vS1A_EENS_8epilogue10collective18CollectiveEpilogueINS1C_23Sm100TmaWarpSpecializedILi4ELi2ELi64ELb1ELb0EEEJSH_NS5_IJNSS_ISE_SB_EENSS_INSA_ILi64EEESB_EEEEESI_SJ_SI_SJ_NS1C_6fusion15FusionCallbacksIS1G_NS1L_17LinearCombinationISI_fSI_fLNS_15FloatRoundStyleE2EEESH_S1K_JEEENS4_5SM1004TMEM4LOAD26SM100_TMEM_LOAD_32dp32b64xESZ_NS10_INS11_ILi3ELi4ELi3EEES14_NSS_INS5_IJS15_S1I_EEENS5_IJS1I_SB_EEEEEEENS4_39AutoVectorizingCopyWithAssumedAlignmentILi128EEENS4_14SM90_TMA_STOREES1Z_S21_S21_EEEvvEEEEvNT_6ParamsE:
[----:B------:R-:W1:Y:S01]  /*0000*/  LDC R1, c[0x0][0x37c] ;  /* 0x0000df00ff017b82 */ /* 0x000e620000000800 */
[----:B------:R-:W2:Y:S01]  /*0010*/  S2R R170, SR_TID.X ;  /* 0x0000000000aa7919 */ /* 0x000ea20000002100 */
[----:B------:R-:W3:Y:S01]  /*0020*/  LDCU.64 UR4, c[0x0][0x890] ;  /* 0x00011200ff0477ac */ /* 0x000ee20008000a00 */
[----:B------:R-:W-:Y:S02]  /*0030*/  PRMT R155, RZ, 0x7610, R155 ;  /* 0x00007610ff9b7816 */ /* 0x000fe4000000009b */
[----:B------:R-:W-:Y:S01]  /*0040*/  ELECT P5, URZ, PT ;  /* 0x0000000000ff782f */ /* 0x000fe200038a0000 */
[----:B------:R-:W4:Y:S01]  /*0050*/  LDCU.64 UR46, c[0x0][0x358] ;  /* 0x00006b00ff2e77ac */ /* 0x000f220008000a00 */
[----:B---3--:R-:W-:-:S04]  /*0060*/  UISETP.NE.U32.AND UP0, UPT, UR4, URZ, UPT ;  /* 0x000000ff0400728c */ /* 0x008fc8000bf05070 */
[----:B------:R-:W-:Y:S01]  /*0070*/  UISETP.NE.AND.EX UP0, UPT, UR5, URZ, UPT, UP0 ;  /* 0x000000ff0500728c */ /* 0x000fe2000bf05300 */
[----:B--2---:R-:W-:-:S05]  /*0080*/  SHF.R.U32.HI R162, RZ, 0x5, R170 ;  /* 0x00000005ffa27819 */ /* 0x004fca00000116aa */
[----:B------:R-:W2:Y:S02]  /*0090*/  SHFL.IDX PT, R0, R162, RZ, 0x1f ;  /* 0x00001fffa2007589 */ /* 0x000ea400000e0000 */
[----:B--2---:R-:W-:Y:S01]  /*00a0*/  R2UR UR8, R0 ;  /* 0x00000000000872ca */ /* 0x004fe200000e0000 */
[----:B-1--4-:R-:W-:-:S14]  /*00b0*/  BRA.U UP0, `(.L_x_0) ;  /* 0x00000001002c7547 */ /* 0x012fdc000b800000 */
[----:B------:R-:W1:Y:S02]  /*00c0*/  LDCU.64 UR6, c[0x0][0x888] ;  /* 0x00011100ff0677ac */ /* 0x000e640008000a00 */
[----:B-1----:R-:W-:-:S04]  /*00d0*/  UISETP.NE.U32.AND UP0, UPT, UR6, URZ, UPT ;  /* 0x000000ff0600728c */ /* 0x002fc8000bf05070 */
[----:B------:R-:W-:-:S09]  /*00e0*/  UISETP.NE.AND.EX UP0, UPT, UR7, URZ, UPT, UP0 ;  /* 0x000000ff0700728c */ /* 0x000fd2000bf05300 */
[----:B------:R-:W-:Y:S05]  /*00f0*/  BRA.U !UP0, `(.L_x_1) ;  /* 0x0000000108107547 */ /* 0x000fea000b800000 */
[----:B------:R-:W1:Y:S02]  /*0100*/  LDC.64 R2, c[0x0][0x888] ;  /* 0x00022200ff027b82 */ /* 0x000e640000000a00 */
[----:B-1----:R1:W5:Y:S01]  /*0110*/  LDG.E R81, desc[UR46][R2.64] ;  /* 0x0000002e02517981 */ /* 0x002362000c1e1900 */
[----:B------:R-:W-:Y:S01]  /*0120*/  HFMA2 R155, -RZ, RZ, 0, 5.9604644775390625e-08 ;  /* 0x00000001ff9b7431 */ /* 0x000fe200000001ff */
[----:B------:R-:W-:Y:S05]  /*0130*/  BRA `(.L_x_0) ;  /* 0x00000000000c7947 */ /* 0x000fea0003800000 */
.L_x_1:
[----:B------:R-:W1:Y:S01]  /*0140*/  LDCU UR6, c[0x0][0x880] ;  /* 0x00011000ff0677ac */ /* 0x000e620008000800 */
[----:B------:R-:W-:Y:S01]  /*0150*/  HFMA2 R155, -RZ, RZ, 0, 5.9604644775390625e-08 ;  /* 0x00000001ff9b7431 */ /* 0x000fe200000001ff */
[----:B-1----:R-:W-:-:S07]  /*0160*/  MOV R81, UR6 ;  /* 0x0000000600517c02 */ /* 0x002fce0008000f00 */
.L_x_0:
[----:B------:R-:W2:Y:S02]  /*0170*/  LDCU.64 UR6, c[0x0][0x8b0] ;  /* 0x00011600ff0677ac */ /* 0x000ea40008000a00 */
[----:B--2---:R-:W-:-:S04]  /*0180*/  UISETP.NE.U32.AND UP0, UPT, UR6, URZ, UPT ;  /* 0x000000ff0600728c */ /* 0x004fc8000bf05070 */
[----:B------:R-:W-:-:S09]  /*0190*/  UISETP.NE.AND.EX UP0, UPT, UR7, URZ, UPT, UP0 ;  /* 0x000000ff0700728c */ /* 0x000fd2000bf05300 */
[----:B------:R-:W-:Y:S05]  /*01a0*/  BRA.U UP0, `(.L_x_2) ;  /* 0x0000000100247547 */ /* 0x000fea000b800000 */
[----:B------:R-:W2:Y:S02]  /*01b0*/  LDCU.64 UR6, c[0x0][0x8a8] ;  /* 0x00011500ff0677ac */ /* 0x000ea40008000a00 */
[----:B--2---:R-:W-:-:S04]  /*01c0*/  UISETP.NE.U32.AND UP0, UPT, UR6, URZ, UPT ;  /* 0x000000ff0600728c */ /* 0x004fc8000bf05070 */
[----:B------:R-:W-:-:S09]  /*01d0*/  UISETP.NE.AND.EX UP0, UPT, UR7, URZ, UPT, UP0 ;  /* 0x000000ff0700728c */ /* 0x000fd2000bf05300 */
[----:B------:R-:W-:Y:S05]  /*01e0*/  BRA.U !UP0, `(.L_x_3) ;  /* 0x00000001080c7547 */ /* 0x000fea000b800000 */
[----:B------:R-:W2:Y:S02]  /*01f0*/  LDC.64 R78, c[0x0][0x8a8] ;  /* 0x00022a00ff4e7b82 */ /* 0x000ea40000000a00 */
[----:B--2---:R2:W5:Y:S01]  /*0200*/  LDG.E R78, desc[UR46][R78.64] ;  /* 0x0000002e4e4e7981 */ /* 0x004562000c1e1900 */
[----:B------:R-:W-:Y:S05]  /*0210*/  BRA `(.L_x_2) ;  /* 0x0000000000087947 */ /* 0x000fea0003800000 */
.L_x_3:
[----:B------:R-:W2:Y:S02]  /*0220*/  LDCU UR6, c[0x0][0x8a0] ;  /* 0x00011400ff0677ac */ /* 0x000ea40008000800 */
[----:B--2---:R-:W-:Y:S02]  /*0230*/  MOV R78, UR6 ;  /* 0x00000006004e7c02 */ /* 0x004fe40008000f00 */
.L_x_2:
[----:B------:R-:W-:Y:S01]  /*0240*/  IMAD.U32 R0, RZ, RZ, UR8 ;  /* 0x00000008ff007e24 */ /* 0x000fe2000f8e00ff */
[----:B------:R-:W-:Y:S04]  /*0250*/  BSSY.RECONVERGENT B0, `(.L_x_4) ;  /* 0x000000c000007945 */ /* 0x000fe80003800200 */
[C---:B------:R-:W-:Y:S02]  /*0260*/  ISETP.NE.OR P1, PT, R0.reuse, 0x1, !P5 ;  /* 0x000000010000780c */ /* 0x040fe40006f25670 */
[----:B------:R-:W-:-:S11]  /*0270*/  ISETP.NE.OR P0, PT, R0, 0x3, !P5 ;  /* 0x000000030000780c */ /* 0x000fd60006f05670 */
[----:B------:R-:W-:Y:S05]  /*0280*/  @P1 BRA `(.L_x_5) ;  /* 0x0000000000201947 */ /* 0x000fea0003800000 */
[----:B------:R-:W3:Y:S02]  /*0290*/  LDCU.64 UR6, c[0x0][0x348] ;  /* 0x00006900ff0677ac */ /* 0x000ee40008000a00 */
[----:B---3--:R-:W-:Y:S02]  /*02a0*/  UIADD3 UR10, UP1, UPT, UR6, 0x80, URZ ;  /* 0x00000080060a7890 */ /* 0x008fe4000ff3e0ff */
[----:B------:R-:W-:Y:S02]  /*02b0*/  UIADD3 UR6, UP0, UPT, UR6, 0x180, URZ ;  /* 0x0000018006067890 */ /* 0x000fe4000ff1e0ff */
[----:B------:R-:W-:Y:S02]  /*02c0*/  UIADD3.X UR11, UPT, UPT, URZ, UR7, URZ, UP1, !UPT ;  /* 0x00000007ff0b7290 */ /* 0x000fe40008ffe4ff */
[----:B------:R-:W-:-:S07]  /*02d0*/  UIADD3.X UR7, UPT, UPT, URZ, UR7, URZ, UP0, !UPT ;  /* 0x00000007ff077290 */ /* 0x000fce00087fe4ff */
[----:B------:R3:W-:Y:S02]  /*02e0*/  UTMACCTL.PF [UR10] ;  /* 0x000000000a0079b9 */ /* 0x0007e40008040000 */
[----:B------:R3:W-:Y:S02]  /*02f0*/  UTMACCTL.PF [UR6] ;  /* 0x00000000060079b9 */ /* 0x0007e40008040000 */
[----:B---3--:R-:W-:Y:S01]  /*0300*/  NOP ;  /* 0x0000000000007918 */ /* 0x008fe20000000000 */
.L_x_5:
[----:B------:R-:W-:Y:S05]  /*0310*/  BSYNC.RECONVERGENT B0 ;  /* 0x0000000000007941 */ /* 0x000fea0003800200 */
.L_x_4:
[----:B------:R-:W-:Y:S04]  /*0320*/  BSSY.RECONVERGENT B0, `(.L_x_6) ;  /* 0x000000a000007945 */ /* 0x000fe80003800200 */
        /* <DEDUP_REMOVED lines=9> */
.L_x_7:
[----:B------:R-:W-:Y:S05]  /*03c0*/  BSYNC.RECONVERGENT B0 ;  /* 0x0000000000007941 */ /* 0x000fea0003800200 */
.L_x_6:
[----:B------:R-:W3:Y:S01]  /*03d0*/  LDCU.64 UR6, c[0x0][0x888] ;  /* 0x00011100ff0677ac */ /* 0x000ee20008000a00 */
[----:B------:R-:W-:Y:S02]  /*03e0*/  UISETP.EQ.U32.AND UP1, UPT, UR4, URZ, UPT ;  /* 0x000000ff0400728c */ /* 0x000fe4000bf22070 */
[----:B------:R-:W-:Y:S02]  /*03f0*/  UPLOP3.LUT UP2, UPT, UPT, UPT, UPT, 0x80, 0x8 ;  /* 0x000000000008789c */ /* 0x000fe40003f4f070 */
[----:B---3--:R-:W-:-:S04]  /*0400*/  UISETP.NE.U32.AND UP0, UPT, UR6, URZ, UPT ;  /* 0x000000ff0600728c */ /* 0x008fc8000bf05070 */
[----:B------:R-:W-:-:S04]  /*0410*/  UISETP.NE.AND.EX UP0, UPT, UR7, URZ, UPT, UP0 ;  /* 0x000000ff0700728c */ /* 0x000fc8000bf05300 */
[----:B------:R-:W-:-:S04]  /*0420*/  UISETP.EQ.OR.EX UP3, UPT, UR5, URZ, !UP0, UP1 ;  /* 0x000000ff0500728c */ /* 0x000fc8000c762710 */
[----:B------:R-:W-:-:S05]  /*0430*/  UP2UR UR50, UPR, URZ, 0x8 ;  /* 0x00000008ff327883 */ /* 0x000fca0008000000 */
[----:B------:R-:W-:Y:S07]  /*0440*/  BRA.U !UP3, `(.L_x_8) ;  /* 0x000000010b207547 */ /* 0x000fee000b800000 */
[----:B------:R-:W-:Y:S01]  /*0450*/  UISETP.NE.U32.AND UP2, UPT, UR4, URZ, UPT ;  /* 0x000000ff0400728c */ /* 0x000fe2000bf45070 */
[----:B-----5:R-:W-:Y:S01]  /*0460*/  FSETP.NEU.AND P0, PT, R81, RZ, PT ;  /* 0x000000ff5100720b */ /* 0x020fe20003f0d000 */
[----:B------:R-:W-:Y:S02]  /*0470*/  USEL UR4, URZ, 0xffffffff, UP0 ;  /* 0xffffffffff047887 */ /* 0x000fe40008000000 */
[----:B------:R-:W-:-:S10]  /*0480*/  UISETP.NE.AND.EX UP2, UPT, UR5, URZ, UPT, UP2 ;  /* 0x000000ff0500728c */ /* 0x000fd4000bf45320 */
[----:B------:R-:W-:Y:S01]  /*0490*/  VOTEU.ANY UP1, P0 ;  /* 0x0000000000ff7886 */ /* 0x000fe20000020100 */
[----:B------:R-:W-:-:S04]  /*04a0*/  @!UP2 USEL UR4, URZ, 0xffffffff, UP1 ;  /* 0xffffffffff04a887 */ /* 0x000fc80008800000 */
[----:B------:R-:W-:-:S04]  /*04b0*/  ULOP3.LUT UR4, UR4, 0x1, URZ, 0xc0, !UPT ;  /* 0x0000000104047892 */ /* 0x000fc8000f8ec0ff */
[----:B------:R-:W-:-:S11]  /*04c0*/  UISETP.NE.U32.AND UP2, UPT, UR4, 0x1, UPT ;  /* 0x000000010400788c */ /* 0x000fd6000bf45070 */
.L_x_8:
[----:B-1----:R-:W1:Y:S01]  /*04d0*/  SHFL.IDX PT, R2, R162, RZ, 0x1f ;  /* 0x00001fffa2027589 */ /* 0x002e6200000e0000 */
[----:B------:R-:W-:-:S04]  /*04e0*/  UISETP.NE.AND UP1, UPT, UR8, 0x2, UPT ;  /* 0x000000020800788c */ /* 0x000fc8000bf25270 */
[----:B------:R-:W-:Y:S01]  /*04f0*/  USEL UR6, URZ, 0x1, UP1 ;  /* 0x00000001ff067887 */ /* 0x000fe20008800000 */
[----:B-1----:R-:W-:-:S13]  /*0500*/  ISETP.NE.AND P0, PT, R2, RZ, PT ;  /* 0x000000ff0200720c */ /* 0x002fda0003f05270 */
[----:B------:R-:W-:Y:S05]  /*0510*/  @P0 BRA `(.L_x_9) ;  /* 0x0000000000580947 */ /* 0x000fea0003800000 */
[----:B------:R-:W1:Y:S01]  /*0520*/  S2UR UR5, SR_CgaCtaId ;  /* 0x00000000000579c3 */ /* 0x000e620000008800 */
[----:B------:R-:W-:Y:S01]  /*0530*/  UMOV UR7, 0x400 ;  /* 0x0000040000077882 */ /* 0x000fe20000000000 */
[----:B------:R-:W-:Y:S01]  /*0540*/  UMOV UR4, 0x1 ;  /* 0x0000000100047882 */ /* 0x000fe20000000000 */
[----:B------:R-:W-:Y:S01]  /*0550*/  ELECT P0, URZ, PT ;  /* 0x0000000000ff782f */ /* 0x000fe20003800000 */
[----:B------:R-:W-:-:S04]  /*0560*/  UIADD3 UR10, UPT, UPT, -UR4, 0x100000, URZ ;  /* 0x00100000040a7890 */ /* 0x000fc8000fffe1ff */
[----:B------:R-:W-:Y:S02]  /*0570*/  USHF.L.U32 UR11, UR10, 0xb, URZ ;  /* 0x0000000b0a0b7899 */ /* 0x000fe400080006ff */
[----:B------:R-:W-:Y:S02]  /*0580*/  USHF.L.U32 UR10, UR10, 0x1, URZ ;  /* 0x000000010a0a7899 */ /* 0x000fe400080006ff */
[----:B-1----:R-:W-:Y:S01]  /*0590*/  ULEA UR5, UR5, UR7, 0x18 ;  /* 0x0000000705057291 */ /* 0x002fe2000f8ec0ff */
[----:B------:R-:W1:Y:S11]  /*05a0*/  FENCE.VIEW.ASYNC.S ;  /* 0x00000000000073c6 */ /* 0x000e760000000000 */
[----:B-1----:R1:W3:Y:S01]  /*05b0*/  SYNCS.EXCH.64 URZ, [UR5], UR10 ;  /* 0x0000000a05ff75b2 */ /* 0x0022e20008000100 */
[----:B------:R1:W4:Y:S01]  /*05c0*/  SYNCS.EXCH.64 URZ, [UR5+0x30], UR10 ;  /* 0x0000300a05ff75b2 */ /* 0x0003220008000100 */
[----:B------:R1:W1:Y:S01]  /*05d0*/  SYNCS.EXCH.64 URZ, [UR5+0x8], UR10 ;  /* 0x0000080a05ff75b2 */ /* 0x0002620008000100 */
        /* <DEDUP_REMOVED lines=9> */
[----:B------:R-:W-:Y:S01]  /*0670*/  NOP ;  /* 0x0000000000007918 */ /* 0x000fe20000000000 */
.L_x_9:
[----:B------:R-:W2:Y:S01]  /*0680*/  SHFL.IDX PT, R2, R162, RZ, 0x1f ;  /* 0x00001fffa2027589 */ /* 0x000ea200000e0000 */
[----:B------:R-:W-:Y:S01]  /*0690*/  NOP ;  /* 0x0000000000007918 */ /* 0x000fe20000000000 */
[----:B--2---:R-:W-:-:S13]  /*06a0*/  ISETP.NE.AND P0, PT, R2, 0x1, PT ;  /* 0x000000010200780c */ /* 0x004fda0003f05270 */
[----:B------:R-:W-:Y:S05]  /*06b0*/  @P0 BRA `(.L_x_10) ;  /* 0x0000000000580947 */ /* 0x000fea0003800000 */
[----:B------:R-:W2:Y:S01]  /*06c0*/  S2UR UR7, SR_CgaCtaId ;  /* 0x00000000000779c3 */ /* 0x000ea20000008800 */
[----:B------:R-:W-:Y:S01]  /*06d0*/  UMOV UR9, 0x400 ;  /* 0x0000040000097882 */ /* 0x000fe20000000000 */
[----:B-1----:R-:W-:Y:S01]  /*06e0*/  UMOV UR5, 0x20 ;  /* 0x0000002000057882 */ /* 0x002fe20000000000 */
[----:B------:R-:W-:Y:S01]  /*06f0*/  UMOV UR4, 0x80 ;  /* 0x0000008000047882 */ /* 0x000fe20000000000 */
[----:B------:R-:W-:-:S04]  /*0700*/  UIADD3 UR10, UPT, UPT, -UR5, 0x100000, URZ ;  /* 0x00100000050a7890 */ /* 0x000fc8000fffe1ff */
[----:B------:R-:W-:Y:S02]  /*0710*/  USHF.L.U32 UR11, UR10, 0xb, URZ ;  /* 0x0000000b0a0b7899 */ /* 0x000fe400080006ff */
[----:B------:R-:W-:Y:S02]  /*0720*/  USHF.L.U32 UR10, UR10, 0x1, URZ ;  /* 0x000000010a0a7899 */ /* 0x000fe400080006ff */
[----:B------:R-:W-:-:S04]  /*0730*/  UIADD3 UR4, UPT, UPT, -UR4, 0x100000, URZ ;  /* 0x0010000004047890 */ /* 0x000fc8000fffe1ff */
[----:B------:R-:W-:Y:S02]  /*0740*/  USHF.L.U32 UR5, UR4, 0xb, URZ ;  /* 0x0000000b04057899 */ /* 0x000fe400080006ff */
[----:B------:R-:W-:Y:S01]  /*0750*/  USHF.L.U32 UR4, UR4, 0x1, URZ ;  /* 0x0000000104047899 */ /* 0x000fe200080006ff */
[----:B------:R-:W-:Y:S01]  /*0760*/  ELECT P0, URZ, PT ;  /* 0x0000000000ff782f */ /* 0x000fe20003800000 */
[----:B--2---:R-:W-:Y:S01]  /*0770*/  ULEA UR7, UR7, UR9, 0x18 ;  /* 0x0000000907077291 */ /* 0x004fe2000f8ec0ff */
[----:B------:R-:W1:Y:S11]  /*0780*/  FENCE.VIEW.ASYNC.S ;  /* 0x00000000000073c6 */ /* 0x000e760000000000 */
[----:B-1----:R2:W1:Y:S01]  /*0790*/  SYNCS.EXCH.64 URZ, [UR7+0x60], UR10 ;  /* 0x0000600a07ff75b2 */ /* 0x0024620008000100 */
[----:B------:R2:W1:Y:S01]  /*07a0*/  SYNCS.EXCH.64 URZ, [UR7+0x80], UR4 ;  /* 0x0000800407ff75b2 */ /* 0x0004620008000100 */
[----:B------:R2:W1:Y:S01]  /*07b0*/  SYNCS.EXCH.64 URZ, [UR7+0x68], UR10 ;  /* 0x0000680a07ff75b2 */ /* 0x0004620008000100 */
[----:B------:R2:W1:Y:S01]  /*07c0*/  SYNCS.EXCH.64 URZ, [UR7+0x88], UR4 ;  /* 0x0000880407ff75b2 */ /* 0x0004620008000100 */
[----:B------:R2:W1:Y:S01]  /*07d0*/  SYNCS.EXCH.64 URZ, [UR7+0x70], UR10 ;  /* 0x0000700a07ff75b2 */ /* 0x0004620008000100 */
[----:B------:R2:W1:Y:S01]  /*07e0*/  SYNCS.EXCH.64 URZ, [UR7+0x90], UR4 ;  /* 0x0000900407ff75b2 */ /* 0x0004620008000100 */
[----:B------:R2:W1:Y:S01]  /*07f0*/  SYNCS.EXCH.64 URZ, [UR7+0x78], UR10 ;  /* 0x0000780a07ff75b2 */ /* 0x0004620008000100 */
[----:B------:R2:W1:Y:S02]  /*0800*/  SYNCS.EXCH.64 URZ, [UR7+0x98], UR4 ;  /* 0x0000980407ff75b2 */ /* 0x0004640008000100 */
[----:B--2---:R-:W-:Y:S01]  /*0810*/  NOP ;  /* 0x0000000000007918 */ /* 0x004fe20000000000 */
.L_x_10:
[----:B------:R-:W2:Y:S01]  /*0820*/  SHFL.IDX PT, R2, R162, RZ, 0x1f ;  /* 0x00001fffa2027589 */ /* 0x000ea200000e0000 */
[----:B------:R-:W-:Y:S01]  /*0830*/  NOP ;  /* 0x0000000000007918 */ /* 0x000fe20000000000 */
[----:B--2---:R-:W-:-:S13]  /*0840*/  ISETP.NE.AND P0, PT, R2, 0x3, PT ;  /* 0x000000030200780c */ /* 0x004fda0003f05270 */
[----:B------:R-:W-:Y:S05]  /*0850*/  @P0 BRA `(.L_x_11) ;  /* 0x0000000000300947 */ /* 0x000fea0003800000 */
[----:B-1----:R-:W1:Y:S01]  /*0860*/  S2UR UR5, SR_CgaCtaId ;  /* 0x00000000000579c3 */ /* 0x002e620000008800 */
        /* <DEDUP_REMOVED lines=8> */
[----:B-1----:R2:W1:Y:S01]  /*08f0*/  SYNCS.EXCH.64 URZ, [UR5+0xa0], UR10 ;  /* 0x0000a00a05ff75b2 */ /* 0x0024620008000100 */
[----:B------:R2:W1:Y:S02]  /*0900*/  SYNCS.EXCH.64 URZ, [UR5+0xa8], UR10 ;  /* 0x0000a80a05ff75b2 */ /* 0x0004640008000100 */
[----:B--2---:R-:W-:Y:S01]  /*0910*/  NOP ;  /* 0x0000000000007918 */ /* 0x004fe20000000000 */
.L_x_11:
[----:B------:R-:W2:Y:S01]  /*0920*/  SHFL.IDX PT, R2, R162, RZ, 0x1f ;  /* 0x00001fffa2027589 */ /* 0x000ea200000e0000 */
[----:B------:R-:W-:Y:S01]  /*0930*/  NOP ;  /* 0x0000000000007918 */ /* 0x000fe20000000000 */
[----:B--2---:R-:W-:-:S13]  /*0940*/  ISETP.NE.AND P0, PT, R2, 0x4, PT ;  /* 0x000000040200780c */ /* 0x004fda0003f05270 */
[----:B------:R-:W-:Y:S05]  /*0950*/  @P0 BRA `(.L_x_12) ;  /* 0x00000000004c0947 */ /* 0x000fea0003800000 */
[----:B-1----:R-:W1:Y:S01]  /*0960*/  S2UR UR5, SR_CgaCtaId ;  /* 0x00000000000579c3 */ /* 0x002e620000008800 */
[----:B------:R-:W-:Y:S01]  /*0970*/  UMOV UR9, 0x100 ;  /* 0x0000010000097882 */ /* 0x000fe20000000000 */
[----:B------:R-:W-:Y:S01]  /*0980*/  UMOV UR7, 0x400 ;  /* 0x0000040000077882 */ /* 0x000fe20000000000 */
[----:B------:R-:W-:Y:S01]  /*0990*/  USEL UR9, UR9, 0xe0, UP2 ;  /* 0x000000e009097887 */ /* 0x000fe20009000000 */
[----:B------:R-:W-:Y:S01]  /*09a0*/  UMOV UR4, 0x1 ;  /* 0x0000000100047882 */ /* 0x000fe20000000000 */
[----:B------:R-:W-:Y:S01]  /*09b0*/  ELECT P0, URZ, PT ;  /* 0x0000000000ff782f */ /* 0x000fe20003800000 */
[----:B------:R-:W-:-:S04]  /*09c0*/  UIADD3 UR10, UPT, UPT, -UR4, 0x100000, URZ ;  /* 0x00100000040a7890 */ /* 0x000fc8000fffe1ff */
[----:B------:R-:W-:Y:S02]  /*09d0*/  USHF.L.U32 UR11, UR10, 0xb, URZ ;  /* 0x0000000b0a0b7899 */ /* 0x000fe400080006ff */
[----:B------:R-:W-:Y:S02]  /*09e0*/  USHF.L.U32 UR10, UR10, 0x1, URZ ;  /* 0x000000010a0a7899 */ /* 0x000fe400080006ff */
[----:B------:R-:W-:-:S04]  /*09f0*/  UIADD3 UR12, UPT, UPT, -UR9, 0x100000, URZ ;  /* 0x00100000090c7890 */ /* 0x000fc8000fffe1ff */
[----:B------:R-:W-:Y:S02]  /*0a00*/  USHF.L.U32 UR13, UR12, 0xb, URZ ;  /* 0x0000000b0c0d7899 */ /* 0x000fe400080006ff */
[----:B------:R-:W-:Y:S02]  /*0a10*/  USHF.L.U32 UR12, UR12, 0x1, URZ ;  /* 0x000000010c0c7899 */ /* 0x000fe400080006ff */
[----:B-1----:R-:W-:Y:S01]  /*0a20*/  ULEA UR5, UR5, UR7, 0x18 ;  /* 0x0000000705057291 */ /* 0x002fe2000f8ec0ff */
[----:B------:R-:W1:Y:S11]  /*0a30*/  FENCE.VIEW.ASYNC.S ;  /* 0x00000000000073c6 */ /* 0x000e760000000000 */
[----:B-1----:R2:W1:Y:S01]  /*0a40*/  SYNCS.EXCH.64 URZ, [UR5+0xb0], UR10 ;  /* 0x0000b00a05ff75b2 */ /* 0x0024620008000100 */
[----:B------:R2:W1:Y:S01]  /*0a50*/  SYNCS.EXCH.64 URZ, [UR5+0xc0], UR12 ;  /* 0x0000c00c05ff75b2 */ /* 0x0004620008000100 */
[----:B------:R2:W1:Y:S01]  /*0a60*/  SYNCS.EXCH.64 URZ, [UR5+0xb8], UR10 ;  /* 0x0000b80a05ff75b2 */ /* 0x0004620008000100 */
[----:B------:R2:W1:Y:S02]  /*0a70*/  SYNCS.EXCH.64 URZ, [UR5+0xc8], UR12 ;  /* 0x0000c80c05ff75b2 */ /* 0x0004640008000100 */
[----:B--2---:R-:W-:Y:S01]  /*0a80*/  NOP ;  /* 0x0000000000007918 */ /* 0x004fe20000000000 */
.L_x_12:
        /* <DEDUP_REMOVED lines=20> */
[----:B------:R2:W1:Y:S02]  /*0bd0*/  SYNCS.EXCH.64 URZ, [UR7+0xe8], UR4 ;  /* 0x0000e80407ff75b2 */ /* 0x0004640008000100 */
[----:B--2---:R-:W-:Y:S01]  /*0be0*/  NOP ;  /* 0x0000000000007918 */ /* 0x004fe20000000000 */
.L_x_13:
        /* <DEDUP_REMOVED lines=18> */
.L_x_14:
[----:B-1----:R-:W1:Y:S01]  /*0d10*/  S2UR UR5, SR_CTAID.X ;  /* 0x00000000000579c3 */ /* 0x002e620000002500 */
[----:B------:R-:W-:-:S05]  /*0d20*/  CS2R.32 R156, SR_CgaSize ;  /* 0x00000000009c7805 */ /* 0x000fca0000008a00 */
[----:B------:R-:W-:-:S05]  /*0d30*/  IMAD R156, R156, -0xa0, RZ ;  /* 0xffffff609c9c7824 */ /* 0x000fca00078e02ff */
[----:B------:R-:W-:-:S14]  /*0d40*/  R2UR UR9, R156 ;  /* 0x000000009c0972ca */ /* 0x000fdc00000e0000 */
[----:B------:R-:W2:Y:S01]  /*0d50*/  LDCU UR9, c[0x0][UR9+0x2b0] ;  /* 0x00005600090977ac */ /* 0x000ea20008000800 */
[----:B------:R-:W-:Y:S01]  /*0d60*/  NOP ;  /* 0x0000000000007918 */ /* 0x000fe20000000000 */
[----:B------:R-:W-:-:S05]  /*0d70*/  CS2R.32 R156, SR_CgaSize ;  /* 0x00000000009c7805 */ /* 0x000fca0000008a00 */
[----:B------:R-:W-:-:S05]  /*0d80*/  IMAD R156, R156, -0xa0, RZ ;  /* 0xffffff609c9c7824 */ /* 0x000fca00078e02ff */
[----:B------:R-:W-:-:S14]  /*0d90*/  R2UR UR7, R156 ;  /* 0x000000009c0772ca */ /* 0x000fdc00000e0000 */
[----:B------:R-:W3:Y:S01]  /*0da0*/  LDCU UR7, c[0x0][UR7+0x2b4] ;  /* 0x00005680070777ac */ /* 0x000ee20008000800 */
[----:B------:R-:W4:Y:S08]  /*0db0*/  S2UR UR4, SR_CTAID.Y ;  /* 0x00000000000479c3 */ /* 0x000f300000002600 */
[----:B------:R-:W3:Y:S01]  /*0dc0*/  LDC R9, c[0x0][0xb24] ;  /* 0x0002c900ff097b82 */ /* 0x000ee20000000800 */
[----:B-1----:R-:W-:-:S02]  /*0dd0*/  I2FP.F32.U32 R4, UR5 ;  /* 0x0000000500047c45 */ /* 0x002fc40008201000 */
[----:B------:R-:W-:-:S05]  /*0de0*/  CS2R.32 R5, SR_CgaSize ;  /* 0x0000000000057805 */ /* 0x000fca0000008a00 */
[----:B------:R-:W-:-:S06]  /*0df0*/  IMAD R5, R5, -0xa0, RZ ;  /* 0xffffff6005057824 */ /* 0x000fcc00078e02ff */
[----:B------:R-:W1:Y:S01]  /*0e00*/  LDC R5, c[0x0][R5+0x2a0] ;  /* 0x0000a80005057b82 */ /* 0x000e620000000800 */
[----:B------:R-:W-:Y:S01]  /*0e10*/  MOV R21, UR5 ;  /* 0x0000000500157c02 */ /* 0x000fe20008000f00 */
[----:B--2---:R-:W-:Y:S01]  /*0e20*/  FMUL R4, R4, UR9 ;  /* 0x0000000904047c20 */ /* 0x004fe20008400000 */
[----:B----4-:R-:W-:Y:S02]  /*0e30*/  I2FP.F32.U32 R2, UR4 ;  /* 0x0000000400027c45 */ /* 0x010fe40008201000 */
[----:B------:R-:W-:-:S05]  /*0e40*/  CS2R.32 R3, SR_CgaSize ;  /* 0x0000000000037805 */ /* 0x000fca0000008a00 */
[----:B------:R-:W-:-:S06]  /*0e50*/  IMAD R3, R3, -0xa0, RZ ;  /* 0xffffff6003037824 */ /* 0x000fcc00078e02ff */
[----:B------:R-:W2:Y:S01]  /*0e60*/  LDC R3, c[0x0][R3+0x2a4] ;  /* 0x0000a90003037b82 */ /* 0x000ea20000000800 */
[----:B------:R-:W4:Y:S01]  /*0e70*/  F2I.U32.TRUNC.NTZ R156, R4 ;  /* 0x00000004009c7305 */ /* 0x000f22000020f000 */
[----:B------:R-:W-:Y:S01]  /*0e80*/  MOV R20, UR4 ;  /* 0x0000000400147c02 */ /* 0x000fe20008000f00 */
[----:B---3--:R-:W-:-:S05]  /*0e90*/  FMUL R2, R2, UR7 ;  /* 0x0000000702027c20 */ /* 0x008fca0008400000 */
[----:B------:R-:W-:Y:S01]  /*0ea0*/  BAR.SYNC.DEFER_BLOCKING 0x0 ;  /* 0x0000000000007b1d */ /* 0x000fe20000010000 */
[----:B------:R-:W-:-:S05]  /*0eb0*/  ISETP.GE.AND P0, PT, R9, 0x1, PT ;  /* 0x000000010900780c */ /* 0x000fca0003f06270 */
[----:B------:R-:W3:Y:S02]  /*0ec0*/  F2I.U32.TRUNC.NTZ R154, R2 ;  /* 0x00000002009a7305 */ /* 0x000ee4000020f000 */
[----:B------:R-:W2:Y:S01]  /*0ed0*/  S2UR UR36, SR_CTAID.Z ;  /* 0x00000000002479c3 */ /* 0x000ea20000002700 */
[----:B----4-:R-:W-:-:S05]  /*0ee0*/  IADD3 R156, PT, PT, -R156, RZ, RZ ;  /* 0x000000ff9c9c7210 */ /* 0x010fca0007ffe1ff */
[----:B-1----:R-:W-:Y:S01]  /*0ef0*/  IMAD R156, R5, R156, UR5 ;  /* 0x00000005059c7e24 */ /* 0x002fe2000f8e029c */
[----:B---3--:R-:W-:-:S05]  /*0f00*/  IADD3 R154, PT, PT, -R154, RZ, RZ ;  /* 0x000000ff9a9a7210 */ /* 0x008fca0007ffe1ff */
[----:B--2---:R-:W-:Y:S01]  /*0f10*/  IMAD R154, R3, R154, UR4 ;  /* 0x00000004039a7e24 */ /* 0x004fe2000f8e029a */
[----:B------:R-:W-:Y:S06]  /*0f20*/  @!P0 BRA `(.L_x_15) ;  /* 0x0000000000b88947 */ /* 0x000fec0003800000 */
[----:B------:R-:W1:Y:S01]  /*0f30*/  LDC.64 R4, c[0x0][0xb18] ;  /* 0x0002c600ff047b82 */ /* 0x000e620000000a00 */
[----:B------:R-:W-:-:S07]  /*0f40*/  ISETP.NE.AND P0, PT, R9, 0x1, PT ;  /* 0x000000010900780c */ /* 0x000fce0003f05270 */
[----:B------:R-:W2:Y:S08]  /*0f50*/  LDC R10, c[0x0][0xb0c] ;  /* 0x0002c300ff0a7b82 */ /* 0x000eb00000000800 */
[----:B------:R-:W3:Y:S08]  /*0f60*/  LDC R11, c[0x0][0x370] ;  /* 0x0000dc00ff0b7b82 */ /* 0x000ef00000000800 */
[----:B------:R-:W4:Y:S01]  /*0f70*/  LDC R12, c[0x0][0x374] ;  /* 0x0000dd00ff0c7b82 */ /* 0x000f220000000800 */
[----:B-1----:R-:W-:-:S07]  /*0f80*/  ISETP.NE.AND P1, PT, R4, 0x1, PT ;  /* 0x000000010400780c */ /* 0x002fce0003f25270 */
[----:B------:R-:W3:Y:S01]  /*0f90*/  LDC.64 R6, c[0x0][0xb10] ;  /* 0x0002c400ff067b82 */ /* 0x000ee20000000a00 */
[----:B--2---:R-:W-:-:S07]  /*0fa0*/  ISETP.NE.AND P2, PT, R10, 0x1, PT ;  /* 0x000000010a00780c */ /* 0x004fce0003f45270 */
[----:B------:R-:W1:Y:S08]  /*0fb0*/  LDC R8, c[0x0][0xb20] ;  /* 0x0002c800ff087b82 */ /* 0x000e700000000800 */
[----:B------:R-:W2:Y:S01]  /*0fc0*/  LDC.64 R2, c[0x0][0xb28] ;  /* 0x0002ca00ff027b82 */ /* 0x000ea20000000a00 */
[----:B----4-:R-:W-:-:S04]  /*0fd0*/  IMAD.HI.U32 R13, R12, R5, RZ ;  /* 0x000000050c0d7227 */ /* 0x010fc800078e00ff */
[----:B------:R-:W-:-:S04]  /*0fe0*/  IMAD.HI.U32 R5, R20, R5, RZ ;  /* 0x0000000514057227 */ /* 0x000fc800078e00ff */
[----:B---3--:R-:W-:-:S04]  /*0ff0*/  IMAD.HI.U32 R14, R11, R6, RZ ;  /* 0x000000060b0e7227 */ /* 0x008fc800078e00ff */
[C---:B------:R-:W-:Y:S01]  /*1000*/  IMAD.HI.U32 R16, R21.reuse, R6, RZ ;  /* 0x0000000615107227 */ /* 0x040fe200078e00ff */
[-C--:B------:R-:W-:Y:S02]  /*1010*/  @P2 SHF.R.U32.HI R11, RZ, R7.reuse, R14 ;  /* 0x00000007ff0b2219 */ /* 0x080fe4000001160e */
[-C--:B-1----:R-:W-:Y:S02]  /*1020*/  @P1 SHF.R.U32.HI R12, RZ, R8.reuse, R13 ;  /* 0x00000008ff0c1219 */ /* 0x082fe4000001160d */
[----:B------:R-:W-:Y:S02]  /*1030*/  SHF.R.U32.HI R5, RZ, R8, R5 ;  /* 0x00000008ff057219 */ /* 0x000fe40000011605 */
[----:B------:R-:W-:Y:S02]  /*1040*/  SHF.R.U32.HI R16, RZ, R7, R16 ;  /* 0x00000007ff107219 */ /* 0x000fe40000011610 */
[----:B------:R-:W-:Y:S01]  /*1050*/  SEL R5, R20, R5, !P1 ;  /* 0x0000000514057207 */ /* 0x000fe20004800000 */
[----:B--2---:R-:W-:Y:S01]  /*1060*/  IMAD.HI.U32 R14, R12, R2, RZ ;  /* 0x000000020c0e7227 */ /* 0x004fe200078e00ff */
[----:B------:R-:W-:-:S02]  /*1070*/  SEL R7, R21, R16, !P2 ;  /* 0x0000001015077207 */ /* 0x000fc40005000000 */
[----:B------:R-:W-:Y:S01]  /*1080*/  IADD3 R13, PT, PT, -R5, RZ, RZ ;  /* 0x000000ff050d7210 */ /* 0x000fe20007ffe1ff */
[----:B------:R-:W-:Y:S01]  /*1090*/  IMAD.HI.U32 R6, R11, R2, RZ ;  /* 0x000000020b067227 */ /* 0x000fe200078e00ff */
[----:B------:R-:W-:-:S03]  /*10a0*/  @P0 SHF.R.U32.HI R12, RZ, R3, R14 ;  /* 0x00000003ff0c0219 */ /* 0x000fc6000001160e */
[----:B------:R-:W-:Y:S01]  /*10b0*/  IMAD R13, R4, R13, R20 ;  /* 0x0000000d040d7224 */ /* 0x000fe200078e0214 */
[----:B------:R-:W-:Y:S01]  /*10c0*/  @P0 SHF.R.U32.HI R11, RZ, R3, R6 ;  /* 0x00000003ff0b0219 */ /* 0x000fe20000011606 */
[----:B------:R-:W-:-:S04]  /*10d0*/  IMAD R12, R12, R9, RZ ;  /* 0x000000090c0c7224 */ /* 0x000fc800078e02ff */
[----:B------:R-:W-:Y:S01]  /*10e0*/  IMAD R6, R11, R9, RZ ;  /* 0x000000090b067224 */ /* 0x000fe200078e02ff */
[----:B------:R-:W-:-:S04]  /*10f0*/  ISETP.GE.AND P1, PT, R5, R12, PT ;  /* 0x0000000c0500720c */ /* 0x000fc80003f26270 */
[----:B------:R-:W-:Y:S01]  /*1100*/  ISETP.GE.OR P1, PT, R7, R6, P1 ;  /* 0x000000060700720c */ /* 0x000fe20000f26670 */
[----:B------:R-:W-:-:S05]  /*1110*/  IMAD.HI.U32 R6, R5, R2, RZ ;  /* 0x0000000205067227 */ /* 0x000fca00078e00ff */
[----:B------:R-:W-:-:S04]  /*1120*/  SHF.R.U32.HI R6, RZ, R3, R6 ;  /* 0x00000003ff067219 */ /* 0x000fc80000011606 */
[----:B------:R-:W-:-:S03]  /*1130*/  SEL R6, R5, R6, !P0 ;  /* 0x0000000605067207 */ /* 0x000fc60004000000 */
[----:B------:R-:W-:Y:S01]  /*1140*/  @!P1 IMAD.HI.U32 R8, R7, R2, RZ ;  /* 0x0000000207089227 */ /* 0x000fe200078e00ff */
[----:B------:R-:W-:-:S04]  /*1150*/  IADD3 R2, PT, PT, -R6, RZ, RZ ;  /* 0x000000ff06027210 */ /* 0x000fc80007ffe1ff */
[----:B------:R-:W-:Y:S01]  /*1160*/  @!P1 SHF.R.U32.HI R8, RZ, R3, R8 ;  /* 0x00000003ff089219 */ /* 0x000fe20000011608 */
[----:B------:R-:W-:-:S03]  /*1170*/  IMAD R2, R9, R2, R5 ;  /* 0x0000000209027224 */ /* 0x000fc600078e0205 */
[----:B------:R-:W-:-:S05]  /*1180*/  @!P1 SEL R3, R7, R8, !P0 ;  /* 0x0000000807039207 */ /* 0x000fca0004000000 */
[--C-:B------:R-:W-:Y:S02]  /*1190*/  @!P1 IMAD.IADD R6, R6, 0x1, -R3.reuse ;  /* 0x0000000106069824 */ /* 0x100fe400078e0a03 */
[----:B------:R-:W-:Y:S01]  /*11a0*/  @!P1 IMAD R3, R2, R11, R3 ;  /* 0x0000000b02039224 */ /* 0x000fe200078e0203 */
[----:B------:R-:W-:Y:S01]  /*11b0*/  IADD3 R2, PT, PT, -R7, RZ, RZ ;  /* 0x000000ff07027210 */ /* 0x000fe20007ffe1ff */
[----:B------:R-:W-:Y:S02]  /*11c0*/  @!P1 IMAD R5, R6, R9, R7 ;  /* 0x0000000906059224 */ /* 0x000fe400078e0207 */
[----:B------:R-:W-:Y:S02]  /*11d0*/  @!P1 IMAD.MOV.U32 R7, RZ, RZ, R3 ;  /* 0x000000ffff079224 */ /* 0x000fe400078e0003 */
[----:B------:R-:W-:Y:S02]  /*11e0*/  IMAD R2, R10, R2, R21 ;  /* 0x000000020a027224 */ /* 0x000fe400078e0215 */
[----:B------:R-:W-:-:S02]  /*11f0*/  IMAD R20, R5, R4, R13 ;  /* 0x0000000405147224 */ /* 0x000fc400078e020d */
[----:B------:R-:W-:Y:S02]  /*1200*/  IMAD R21, R7, R10, R2 ;  /* 0x0000000a07157224 */ /* 0x000fe400078e0202 */
.L_x_15:
[----:B------:R-:W1:Y:S01]  /*1210*/  LDCU UR4, c[0x0][0xb30] ;  /* 0x00016600ff0477ac */ /* 0x000e620008000800 */
[----:B------:R-:W2:Y:S08]  /*1220*/  S2UR UR37, SR_CgaCtaId ;  /* 0x00000000002579c3 */ /* 0x000eb00000008800 */
[----:B------:R-:W3:Y:S01]  /*1230*/  LDC R72, c[0x0][0xb24] ;  /* 0x0002c900ff487b82 */ /* 0x000ee20000000800 */
[----:B-1----:R-:W-:-:S09]  /*1240*/  UISETP.NE.AND UP1, UPT, UR4, 0x1, UPT ;  /* 0x000000010400788c */ /* 0x002fd2000bf25270 */
[----:B--2---:R-:W-:Y:S05]  /*1250*/  BRA.U UP1, `(.L_x_16) ;  /* 0x0000000101407547 */ /* 0x004fea000b800000 */
[----:B------:R-:W1:Y:S08]  /*1260*/  LDC.64 R4, c[0x0][0xb10] ;  /* 0x0002c400ff047b82 */ /* 0x000e700000000a00 */
[----:B------:R-:W2:Y:S08]  /*1270*/  LDC.64 R2, c[0x0][0xb18] ;  /* 0x0002c600ff027b82 */ /* 0x000eb00000000a00 */
[----:B------:R-:W4:Y:S08]  /*1280*/  LDC R6, c[0x0][0xb20] ;  /* 0x0002c800ff067b82 */ /* 0x000f300000000800 */
[----:B------:R-:W3:Y:S01]  /*1290*/  LDC R8, c[0x0][0xb0c] ;  /* 0x0002c300ff087b82 */ /* 0x000ee20000000800 */
[----:B-1----:R-:W-:-:S05]  /*12a0*/  IMAD.HI.U32 R4, R21, R4, RZ ;  /* 0x0000000415047227 */ /* 0x002fca00078e00ff */
[----:B------:R-:W-:Y:S01]  /*12b0*/  SHF.R.U32.HI R4, RZ, R5, R4 ;  /* 0x00000005ff047219 */ /* 0x000fe20000011604 */
[----:B--2---:R-:W-:Y:S01]  /*12c0*/  IMAD.HI.U32 R3, R20, R3, RZ ;  /* 0x0000000314037227 */ /* 0x004fe200078e00ff */
[----:B------:R-:W-:-:S04]  /*12d0*/  ISETP.NE.AND P0, PT, R2, 0x1, PT ;  /* 0x000000010200780c */ /* 0x000fc80003f05270 */
[----:B----4-:R-:W-:-:S04]  /*12e0*/  SHF.R.U32.HI R3, RZ, R6, R3 ;  /* 0x00000006ff037219 */ /* 0x010fc80000011603 */
[----:B------:R-:W-:Y:S02]  /*12f0*/  SEL R3, R20, R3, !P0 ;  /* 0x0000000314037207 */ /* 0x000fe40004000000 */
[----:B---3--:R-:W-:-:S04]  /*1300*/  ISETP.NE.AND P1, PT, R8, 0x1, PT ;  /* 0x000000010800780c */ /* 0x008fc80003f25270 */
[----:B------:R-:W-:-:S05]  /*1310*/  SEL R4, R21, R4, !P1 ;  /* 0x0000000415047207 */ /* 0x000fca0004800000 */
[----:B------:R-:W-:Y:S02]  /*1320*/  IMAD.IADD R5, R3, 0x1, -R4 ;  /* 0x0000000103057824 */ /* 0x000fe400078e0a04 */
[----:B------:R-:W-:Y:S02]  /*1330*/  IMAD.IADD R3, R4, 0x1, -R3 ;  /* 0x0000000104037824 */ /* 0x000fe400078e0a03 */
[----:B------:R-:W-:Y:S02]  /*1340*/  IMAD R21, R5, R8, R21 ;  /* 0x0000000805157224 */ /* 0x000fe400078e0215 */
[----:B------:R-:W-:-:S07]  /*1350*/  IMAD R20, R3, R2, R20 ;  /* 0x0000000203147224 */ /* 0x000fce00078e0214 */
.L_x_16:
[----:B------:R-:W-:Y:S01]  /*1360*/  BAR.SYNC.DEFER_BLOCKING 0x0 ;  /* 0x0000000000007b1d */ /* 0x000fe20000010000 */
[----:B------:R-:W-:Y:S01]  /*1370*/  UISETP.NE.AND UP1, UPT, UR8, 0x2, UPT ;  /* 0x000000020800788c */ /* 0x000fe2000bf25270 */
[----:B------:R-:W-:Y:S02]  /*1380*/  ISETP.NE.OR P5, PT, R0, 0x2, !P5 ;  /* 0x000000020000780c */ /* 0x000fe40006fa5670 */
[----:B------:R-:W-:-:S06]  /*1390*/  LOP3.LUT R2, R170, 0x1f, RZ, 0xc0, !PT ;  /* 0x0000001faa027812 */ /* 0x000fcc00078ec0ff */
[----:B------:R-:W-:Y:S05]  /*13a0*/  BRA.U UP1, `(.L_x_17) ;  /* 0x0000001101a87547 */ /* 0x000fea000b800000 */
[----:B------:R-:W1:Y:S01]  /*13b0*/  LDCU UR13, c[0x0][0x38c] ;  /* 0x00007180ff0d77ac */ /* 0x000e620008000800 */
[----:B------:R-:W2:Y:S01]  /*13c0*/  LDC R9, c[0x0][0x370] ;  /* 0x0000dc00ff097b82 */ /* 0x000ea20000000800 */
[----:B------:R-:W-:Y:S01]  /*13d0*/  PLOP3.LUT P1, PT, PT, PT, UP2, 0x80, 0x8 ;  /* 0x000000000008781c */ /* 0x000fe20003f2f028 */
[----:B------:R-:W-:Y:S01]  /*13e0*/  HFMA2 R12, -RZ, RZ, 0, 0 ;  /* 0x00000000ff0c7431 */ /* 0x000fe200000001ff */
[----:B------:R-:W-:Y:S01]  /*13f0*/  ISETP.EQ.OR P4, PT, R2, RZ, P5 ;  /* 0x000000ff0200720c */ /* 0x000fe20002f82670 */
[----:B------:R-:W-:Y:S01]  /*1400*/  IMAD.MOV.U32 R15, RZ, RZ, 0x1 ;  /* 0x00000001ff0f7424 */ /* 0x000fe200078e00ff */
[----:B------:R-:W-:Y:S01]  /*1410*/  PLOP3.LUT P1, PT, P1, PT, PT, 0x8, 0x80 ;  /* 0x000000000080781c */ /* 0x000fe20000f2e170 */
[----:B------:R-:W-:Y:S01]  /*1420*/  IMAD.MOV.U32 R14, RZ, RZ, RZ ;  /* 0x000000ffff0e7224 */ /* 0x000fe200078e00ff */
[----:B------:R-:W-:Y:S01]  /*1430*/  MOV R8, 0x1 ;  /* 0x0000000100087802 */ /* 0x000fe20000000f00 */
[----:B------:R-:W4:Y:S01]  /*1440*/  LDC R0, c[0x0][0x374] ;  /* 0x0000dd00ff007b82 */ /* 0x000f220000000800 */
[----:B------:R-:W-:Y:S01]  /*1450*/  IMAD.MOV.U32 R10, RZ, RZ, RZ ;  /* 0x000000ffff0a7224 */ /* 0x000fe200078e00ff */
[----:B------:R-:W2:Y:S01]  /*1460*/  LDCU.64 UR22, c[0x0][0x348] ;  /* 0x00006900ff1677ac */ /* 0x000ea20008000a00 */
[----:B------:R-:W-:Y:S01]  /*1470*/  UMOV UR6, URZ ;  /* 0x000000ff00067c82 */ /* 0x000fe20008000000 */
[----:B-1----:R-:W-:-:S04]  /*1480*/  UIADD3 UR5, UPT, UPT, UR13, 0x1f, URZ ;  /* 0x0000001f0d057890 */ /* 0x002fc8000fffe0ff */
[----:B------:R-:W-:-:S04]  /*1490*/  USHF.R.S32.HI UR4, URZ, 0x1f, UR5 ;  /* 0x0000001fff047899 */ /* 0x000fc80008011405 */
[----:B------:R-:W-:-:S04]  /*14a0*/  ULEA.HI UR4, UR4, UR5, URZ, 0x5 ;  /* 0x0000000504047291 */ /* 0x000fc8000f8f28ff */
[----:B------:R-:W-:Y:S02]  /*14b0*/  USHF.R.S32.HI UR15, URZ, 0x5, UR4 ;  /* 0x00000005ff0f7899 */ /* 0x000fe40008011404 */
[----:B------:R-:W-:Y:S02]  /*14c0*/  UIADD3 UR4, UPT, UPT, UR13, -0x1, URZ ;  /* 0xffffffff0d047890 */ /* 0x000fe4000fffe0ff */
[----:B------:R-:W-:Y:S02]  /*14d0*/  UISETP.LT.U32.AND UP0, UPT, UR15, 0x6, UPT ;  /* 0x000000060f00788c */ /* 0x000fe4000bf01070 */
[----:B------:R-:W-:Y:S02]  /*14e0*/  UISETP.GE.U32.AND UP1, UPT, UR4, -0x3f, UPT ;  /* 0xffffffc10400788c */ /* 0x000fe4000bf26070 */
[----:B------:R-:W-:Y:S02]  /*14f0*/  USEL UR14, UR15, 0x6, UP0 ;  /* 0x000000060f0e7887 */ /* 0x000fe40008000000 */
[----:B------:R-:W-:-:S02]  /*1500*/  UIADD3 UR13, UPT, UPT, UR13, 0x3e, URZ ;  /* 0x0000003e0d0d7890 */ /* 0x000fc4000fffe0ff */
[----:B------:R-:W-:Y:S02]  /*1510*/  UIADD3 UR5, UPT, UPT, UR14, -0x1, URZ ;  /* 0xffffffff0e057890 */ /* 0x000fe4000fffe0ff */
[----:B------:R-:W-:-:S03]  /*1520*/  UIADD3 UR7, UPT, UPT, UR15, -UR14, URZ ;  /* 0x8000000e0f077290 */ /* 0x000fc6000fffe0ff */
[----:B------:R-:W-:-:S04]  /*1530*/  @UP1 UIADD3 UR5, UPT, UPT, UR14, URZ, URZ ;  /* 0x000000ff0e051290 */ /* 0x000fc8000fffe0ff */
[----:B--2---:R-:W-:-:S12]  /*1540*/  UIADD3 UR5, UPT, UPT, UR5, 0x1, URZ ;  /* 0x0000000105057890 */ /* 0x004fd8000fffe0ff */
.L_x_35:
[----:B------:R-:W-:Y:S01]  /*1550*/  UISETP.NE.AND UP0, UPT, UR37, URZ, UPT ;  /* 0x000000ff2500728c */ /* 0x000fe2000bf05270 */
[----:B------:R-:W1:Y:S08]  /*1560*/  S2UR UR37, SR_CgaCtaId ;  /* 0x00000000002579c3 */ /* 0x000e700000008800 */
[----:B------:R-:W-:Y:S05]  /*1570*/  BRA.U UP0, `(.L_x_18) ;  /* 0x0000000100347547 */ /* 0x000fea000b800000 */
[----:B------:R-:W2:Y:S01]  /*1580*/  S2R R2, SR_CgaCtaId ;  /* 0x0000000000027919 */ /* 0x000ea20000008800 */
[----:B------:R-:W-:-:S04]  /*1590*/  MOV R3, 0x400 ;  /* 0x0000040000037802 */ /* 0x000fc80000000f00 */
[----:B--2---:R-:W-:Y:S02]  /*15a0*/  LEA R3, R2, R3, 0x18 ;  /* 0x0000000302037211 */ /* 0x004fe400078ec0ff */
[----:B------:R-:W-:-:S03]  /*15b0*/  SHF.L.U32 R2, R8, 0x1f, RZ ;  /* 0x0000001f08027819 */ /* 0x000fc600000006ff */
[----:B------:R-:W-:-:S04]  /*15c0*/  IMAD R3, R10, 0x8, R3 ;  /* 0x000000080a037824 */ /* 0x000fc800078e0203 */
[----:B------:R-:W2:Y:S02]  /*15d0*/  SYNCS.PHASECHK.TRANS64.TRYWAIT P0, [R3+URZ+0x100], R2 ;  /* 0x00010002030075a7 */ /* 0x000ea400080011ff */
[----:B--2---:R-:W-:Y:S05]  /*15e0*/  @!P0 BRA `(.L_x_19) ;  /* 0x0000009400c08947 */ /* 0x004fea0003800000 */
.L_x_131:
[----:B------:R-:W-:Y:S01]  /*15f0*/  VIADD R10, R10, 0x1 ;  /* 0x000000010a0a7836 */ /* 0x000fe20000000000 */
[----:B------:R2:W-:Y:S04]  /*1600*/  SYNCS.ARRIVE.TRANS64.A1T0 RZ, [R3+URZ+0xf0], RZ ;  /* 0x0000f0ff03ff79a7 */ /* 0x0005e800081000ff */
[----:B------:R-:W-:-:S04]  /*1610*/  ISETP.NE.AND P0, PT, R10, 0x2, PT ;  /* 0x000000020a00780c */ /* 0x000fc80003f05270 */
[----:B------:R-:W-:Y:S02]  /*1620*/  SEL R10, R10, RZ, P0 ;  /* 0x000000ff0a0a7207 */ /* 0x000fe40000000000 */
[----:B--2---:R-:W-:-:S04]  /*1630*/  SEL R3, RZ, 0x1, P0 ;  /* 0x00000001ff037807 */ /* 0x004fc80000000000 */
[----:B------:R-:W-:-:S07]  /*1640*/  LOP3.LUT R8, R8, R3, RZ, 0x3c, !PT ;  /* 0x0000000308087212 */ /* 0x000fce00078e3cff */
.L_x_18:
[----:B------:R-:W-:Y:S01]  /*1650*/  UMOV UR4, 0x400 ;  /* 0x0000040000047882 */ /* 0x000fe20000000000 */
[----:B------:R-:W-:Y:S01]  /*1660*/  SHF.L.U32 R2, R15, 0x1f, RZ ;  /* 0x0000001f0f027819 */ /* 0x000fe200000006ff */
[----:B-1----:R-:W-:Y:S01]  /*1670*/  ULEA UR4, UR37, UR4, 0x18 ;  /* 0x0000000425047291 */ /* 0x002fe2000f8ec0ff */
[----:B------:R-:W-:Y:S01]  /*1680*/  R2UR UR35, R21 ;  /* 0x00000000152372ca */ /* 0x000fe200000e0000 */
[----:B------:R-:W-:Y:S01]  /*1690*/  UISETP.GE.U32.AND UP0, UPT, UR13, 0x3f, UPT ;  /* 0x0000003f0d00788c */ /* 0x000fe2000bf06070 */
[----:B------:R-:W-:Y:S01]  /*16a0*/  R2UR UR11, R20 ;  /* 0x00000000140b72ca */ /* 0x000fe200000e0000 */
[----:B------:R-:W-:Y:S01]  /*16b0*/  ULEA UR8, UR6, UR4, 0x3 ;  /* 0x0000000406087291 */ /* 0x000fe2000f8e18ff */
[----:B------:R-:W-:-:S08]  /*16c0*/  UMOV UR24, URZ ;  /* 0x000000ff00187c82 */ /* 0x000fd00008000000 */
[----:B------:R1:W2:Y:S01]  /*16d0*/  SYNCS.PHASECHK.TRANS64.TRYWAIT P0, [UR8+0x30], R2 ;  /* 0x00003002ff0075a7 */ /* 0x0002a20008001108 */
[----:B------:R-:W-:Y:S02]  /*16e0*/  USHF.L.U32 UR35, UR35, 0x7, URZ ;  /* 0x0000000723237899 */ /* 0x000fe400080006ff */
[----:B------:R-:W-:Y:S01]  /*16f0*/  USHF.L.U32 UR11, UR11, 0x8, URZ ;  /* 0x000000080b0b7899 */ /* 0x000fe200080006ff */
[----:B------:R-:W-:Y:S11]  /*1700*/  BRA.U !UP0, `(.L_x_20) ;  /* 0x0000000108a87547 */ /* 0x000ff6000b800000 */
[----:B------:R-:W-:Y:S01]  /*1710*/  UMOV UR16, URZ ;  /* 0x000000ff00107c82 */ /* 0x000fe20008000000 */
[----:B------:R-:W-:-:S05]  /*1720*/  UMOV UR17, UR6 ;  /* 0x0000000600117c82 */ /* 0x000fca0008000000 */
.L_x_25:
[----:B-1----:R-:W-:Y:S01]  /*1730*/  ULEA UR33, UR17, UR4, 0x3 ;  /* 0x0000000411217291 */ /* 0x002fe2000f8e18ff */
[----:B--2---:R-:W-:Y:S01]  /*1740*/  @!P5 MOV R3, 0x6000 ;  /* 0x000060000003d802 */ /* 0x004fe20000000f00 */
[----:B--2---:R-:W-:Y:S10]  /*1750*/  @P0 BRA `(.L_x_21) ;  /* 0x00000000000c0947 */ /* 0x004ff40003800000 */
[----:B------:R-:W-:-:S04]  /*1760*/  SHF.L.U32 R5, R15, 0x1f, RZ ;  /* 0x0000001f0f057819 */ /* 0x000fc800000006ff */
[----:B------:R-:W2:Y:S02]  /*1770*/  SYNCS.PHASECHK.TRANS64.TRYWAIT P0, [UR33+0x30], R5 ;  /* 0x00003005ff0075a7 */ /* 0x000ea40008001121 */
[----:B--2---:R-:W-:Y:S05]  /*1780*/  @!P0 BRA `(.L_x_22) ;  /* 0x00000094006c8947 */ /* 0x004fea0003800000 */
.L_x_21:
[----:B------:R2:W-:Y:S01]  /*1790*/  @!P5 SYNCS.ARRIVE.TRANS64 RZ, [UR33], R3 ;  /* 0x00000003ffffd9a7 */ /* 0x0005e20008000021 */
[----:B------:R-:W-:Y:S04]  /*17a0*/  BSSY.RECONVERGENT B0, `(.L_x_23) ;  /* 0x0000003000007945 */ /* 0x000fe80003800200 */
[----:B------:R-:W-:Y:S05]  /*17b0*/  @P4 BRA `(.L_x_24) ;  /* 0x0000000000044947 */ /* 0x000fea0003800000 */
[----:B------:R-:W-:Y:S05]  /*17c0*/  BPT.TRAP 0x1 ;  /* 0x000000040000795c */ /* 0x000fea0000300000 */
.L_x_24:
[----:B------:R-:W-:Y:S05]  /*17d0*/  BSYNC.RECONVERGENT B0 ;  /* 0x0000000000007941 */ /* 0x000fea0003800200 */
.L_x_23:
[----:B------:R-:W-:Y:S02]  /*17e0*/  UIADD3 UR6, UPT, UPT, UR17, 0x1, URZ ;  /* 0x0000000111067890 */ /* 0x000fe4000fffe0ff */
[----:B------:R-:W-:Y:S02]  /*17f0*/  ULEA UR32, UR17, UR4, 0xd ;  /* 0x0000000411207291 */ /* 0x000fe4000f8e68ff */
[----:B------:R-:W-:Y:S02]  /*1800*/  UISETP.NE.AND UP0, UPT, UR6, 0x6, UPT ;  /* 0x000000060600788c */ /* 0x000fe4000bf05270 */
[----:B------:R-:W-:Y:S02]  /*1810*/  UIADD3 UR26, UP1, UPT, UR22, 0x80, URZ ;  /* 0x00000080161a7890 */ /* 0x000fe4000ff3e0ff */
[----:B------:R-:W-:Y:S02]  /*1820*/  USEL UR9, URZ, 0x1, UP0 ;  /* 0x00000001ff097887 */ /* 0x000fe40008000000 */
[----:B------:R-:W-:-:S02]  /*1830*/  USEL UR6, UR6, URZ, UP0 ;  /* 0x000000ff06067287 */ /* 0x000fc40008000000 */
[----:B------:R-:W-:Y:S02]  /*1840*/  UIADD3 UR20, UP0, UPT, UR22, 0x180, URZ ;  /* 0x0000018016147890 */ /* 0x000fe4000ff1e0ff */
[----:B------:R-:W-:Y:S01]  /*1850*/  ULEA UR8, UR6, UR4, 0x3 ;  /* 0x0000000406087291 */ /* 0x000fe2000f8e18ff */
[----:B------:R-:W-:Y:S01]  /*1860*/  LOP3.LUT R15, R15, UR9, RZ, 0x3c, !PT ;  /* 0x000000090f0f7c12 */ /* 0x000fe2000f8e3cff */
[----:B------:R-:W-:Y:S02]  /*1870*/  USHF.L.U32 UR34, UR16, 0x5, URZ ;  /* 0x0000000510227899 */ /* 0x000fe400080006ff */
[----:B------:R-:W-:Y:S01]  /*1880*/  UIADD3.X UR27, UPT, UPT, URZ, UR23, URZ, UP1, !UPT ;  /* 0x00000017ff1b7290 */ /* 0x000fe20008ffe4ff */
[----:B-1----:R-:W-:Y:S01]  /*1890*/  SHF.L.U32 R2, R15, 0x1f, RZ ;  /* 0x0000001f0f027819 */ /* 0x002fe200000006ff */
[----:B------:R-:W-:Y:S02]  /*18a0*/  UIADD3 UR32, UPT, UPT, UR32, 0x10800, URZ ;  /* 0x0001080020207890 */ /* 0x000fe4000fffe0ff */
[----:B------:R-:W-:Y:S01]  /*18b0*/  UIADD3.X UR21, UPT, UPT, URZ, UR23, URZ, UP0, !UPT ;  /* 0x00000017ff157290 */ /* 0x000fe200087fe4ff */
[----:B------:R1:W1:Y:S01]  /*18c0*/  SYNCS.PHASECHK.TRANS64.TRYWAIT P0, [UR8+0x30], R2 ;  /* 0x00003002ff0075a7 */ /* 0x0002620008001108 */
[----:B------:R-:W-:Y:S01]  /*18d0*/  ULEA UR8, UR17, UR4, 0xe ;  /* 0x0000000411087291 */ /* 0x000fe2000f8e70ff */
[----:B------:R-:W-:Y:S01]  /*18e0*/  UMOV UR18, 0x0 ;  /* 0x0000000000127882 */ /* 0x000fe20000000000 */
[----:B------:R-:W-:-:S02]  /*18f0*/  UMOV UR19, 0x10000000 ;  /* 0x1000000000137882 */ /* 0x000fc40000000000 */
[----:B------:R-:W-:Y:S01]  /*1900*/  UIADD3 UR8, UPT, UPT, UR8, 0x1c800, URZ ;  /* 0x0001c80008087890 */ /* 0x000fe2000fffe0ff */
[----:B------:R1:W-:Y:S01]  /*1910*/  UTMALDG.3D [UR32], [UR26], desc[UR18] ;  /* 0x000012201a0075b4 */ /* 0x0003e20008011000 */
[----:B------:R-:W-:Y:S01]  /*1920*/  UMOV UR12, UR36 ;  /* 0x00000024000c7c82 */ /* 0x000fe20008000000 */
[----:B------:R-:W-:Y:S01]  /*1930*/  UMOV UR9, UR33 ;  /* 0x0000002100097c82 */ /* 0x000fe20008000000 */
[----:B------:R-:W-:Y:S01]  /*1940*/  UMOV UR10, UR34 ;  /* 0x00000022000a7c82 */ /* 0x000fe20008000000 */
[----:B------:R-:W-:Y:S01]  /*1950*/  UIADD3 UR16, UPT, UPT, UR16, 0x1, URZ ;  /* 0x0000000110107890 */ /* 0x000fe2000fffe0ff */
[----:B------:R-:W-:Y:S01]  /*1960*/  UMOV UR24, UR5 ;  /* 0x0000000500187c82 */ /* 0x000fe20008000000 */
[----:B------:R-:W-:Y:S02]  /*1970*/  UMOV UR17, UR6 ;  /* 0x0000000600117c82 */ /* 0x000fe40008000000 */
[----:B------:R1:W-:Y:S01]  /*1980*/  UTMALDG.3D [UR8], [UR20], desc[UR18] ;  /* 0x00001208140075b4 */ /* 0x0003e20008011000 */
[----:B------:R-:W-:-:S09]  /*1990*/  UISETP.NE.AND UP0, UPT, UR16, UR5, UPT ;  /* 0x000000051000728c */ /* 0x000fd2000bf05270 */
[----:B------:R-:W-:Y:S05]  /*19a0*/  BRA.U UP0, `(.L_x_25) ;  /* 0xfffffffd00607547 */ /* 0x000fea000b83ffff */
.L_x_20:
[----:B-1----:R-:W-:Y:S01]  /*19b0*/  ULEA UR8, UR6, UR4, 0x3 ;  /* 0x0000000406087291 */ /* 0x002fe2000f8e18ff */
[----:B------:R-:W-:Y:S01]  /*19c0*/  SHF.L.U32 R2, R15, 0x1f, RZ ;  /* 0x0000001f0f027819 */ /* 0x000fe200000006ff */
[----:B------:R-:W-:Y:S01]  /*19d0*/  @!P1 SYNCS.ARRIVE.TRANS64.A1T0 RZ, [UR4+0xa8], RZ ;  /* 0x0000a8ffffff99a7 */ /* 0x000fe20008100004 */
[----:B------:R-:W-:-:S06]  /*19e0*/  UISETP.GT.AND UP0, UPT, UR15, UR14, UPT ;  /* 0x0000000e0f00728c */ /* 0x000fcc000bf04270 */
[----:B--2---:R1:W2:Y:S03]  /*19f0*/  SYNCS.PHASECHK.TRANS64.TRYWAIT P0, [UR8+0x30], R2 ;  /* 0x00003002ff0075a7 */ /* 0x0042a60008001108 */
[----:B------:R-:W-:Y:S05]  /*1a00*/  BRA.U !UP0, `(.L_x_26) ;  /* 0x0000000108ac7547 */ /* 0x000fea000b800000 */
[----:B------:R-:W-:Y:S01]  /*1a10*/  UIADD3 UR21, UPT, UPT, UR7, UR24, URZ ;  /* 0x0000001807157290 */ /* 0x000fe2000fffe0ff */
[----:B------:R-:W-:-:S11]  /*1a20*/  UMOV UR25, UR6 ;  /* 0x0000000600197c82 */ /* 0x000fd60008000000 */
.L_x_31:
[----:B-1----:R-:W-:Y:S01]  /*1a30*/  ULEA UR17, UR25, UR4, 0x3 ;  /* 0x0000000419117291 */ /* 0x002fe2000f8e18ff */
[----:B--2---:R-:W-:Y:S01]  /*1a40*/  @!P5 MOV R3, 0x6000 ;  /* 0x000060000003d802 */ /* 0x004fe20000000f00 */
[----:B--2---:R-:W-:Y:S10]  /*1a50*/  @P0 BRA `(.L_x_27) ;  /* 0x00000000000c0947 */ /* 0x004ff40003800000 */
[----:B------:R-:W-:-:S04]  /*1a60*/  SHF.L.U32 R5, R15, 0x1f, RZ ;  /* 0x0000001f0f057819 */ /* 0x000fc800000006ff */
[----:B------:R-:W2:Y:S02]  /*1a70*/  SYNCS.PHASECHK.TRANS64.TRYWAIT P0, [UR17+0x30], R5 ;  /* 0x00003005ff0075a7 */ /* 0x000ea40008001111 */
[----:B--2---:R-:W-:Y:S05]  /*1a80*/  @!P0 BRA `(.L_x_28) ;  /* 0x0000009000c48947 */ /* 0x004fea0003800000 */
.L_x_27:
[----:B------:R2:W-:Y:S01]  /*1a90*/  @!P5 SYNCS.ARRIVE.TRANS64 RZ, [UR17], R3 ;  /* 0x00000003ffffd9a7 */ /* 0x0005e20008000011 */
[----:B------:R-:W-:Y:S04]  /*1aa0*/  BSSY.RECONVERGENT B0, `(.L_x_29) ;  /* 0x0000003000007945 */ /* 0x000fe80003800200 */
[----:B------:R-:W-:Y:S05]  /*1ab0*/  @P4 BRA `(.L_x_30) ;  /* 0x0000000000044947 */ /* 0x000fea0003800000 */
[----:B------:R-:W-:Y:S05]  /*1ac0*/  BPT.TRAP 0x1 ;  /* 0x000000040000795c */ /* 0x000fea0000300000 */
.L_x_30:
[----:B------:R-:W-:Y:S05]  /*1ad0*/  BSYNC.RECONVERGENT B0 ;  /* 0x0000000000007941 */ /* 0x000fea0003800200 */
.L_x_29:
        /* <DEDUP_REMOVED lines=10> */
[----:B------:R-:W-:Y:S01]  /*1b80*/  UIADD3 UR16, UPT, UPT, UR16, 0x10800, URZ ;  /* 0x0001080010107890 */ /* 0x000fe2000fffe0ff */
[----:B-1----:R-:W-:Y:S01]  /*1b90*/  SHF.L.U32 R2, R15, 0x1f, RZ ;  /* 0x0000001f0f027819 */ /* 0x002fe200000006ff */
[----:B------:R-:W-:Y:S02]  /*1ba0*/  UIADD3.X UR31, UPT, UPT, URZ, UR23, URZ, UP1, !UPT ;  /* 0x00000017ff1f7290 */ /* 0x000fe40008ffe4ff */
[----:B------:R-:W-:Y:S01]  /*1bb0*/  UIADD3.X UR29, UPT, UPT, URZ, UR23, URZ, UP0, !UPT ;  /* 0x00000017ff1d7290 */ /* 0x000fe200087fe4ff */
[----:B------:R1:W1:Y:S01]  /*1bc0*/  SYNCS.PHASECHK.TRANS64.TRYWAIT P0, [UR8+0x30], R2 ;  /* 0x00003002ff0075a7 */ /* 0x0002620008001108 */
[----:B------:R-:W-:Y:S01]  /*1bd0*/  ULEA UR8, UR25, UR4, 0xe ;  /* 0x0000000419087291 */ /* 0x000fe2000f8e70ff */
[----:B------:R-:W-:Y:S01]  /*1be0*/  UMOV UR26, 0x0 ;  /* 0x00000000001a7882 */ /* 0x000fe20000000000 */
[----:B------:R-:W-:-:S02]  /*1bf0*/  UMOV UR27, 0x10000000 ;  /* 0x10000000001b7882 */ /* 0x000fc40000000000 */
[----:B------:R-:W-:Y:S01]  /*1c00*/  UIADD3 UR8, UPT, UPT, UR8, 0x1c800, URZ ;  /* 0x0001c80008087890 */ /* 0x000fe2000fffe0ff */
[----:B------:R-:W-:Y:S01]  /*1c10*/  UMOV UR19, UR35 ;  /* 0x0000002300137c82 */ /* 0x000fe20008000000 */
[----:B------:R-:W-:Y:S01]  /*1c20*/  UMOV UR20, UR36 ;  /* 0x0000002400147c82 */ /* 0x000fe20008000000 */
[----:B------:R-:W-:Y:S01]  /*1c30*/  UMOV UR12, UR36 ;  /* 0x00000024000c7c82 */ /* 0x000fe20008000000 */
[----:B------:R-:W-:Y:S01]  /*1c40*/  UMOV UR9, UR17 ;  /* 0x0000001100097c82 */ /* 0x000fe20008000000 */
[----:B------:R-:W-:Y:S01]  /*1c50*/  UMOV UR10, UR18 ;  /* 0x00000012000a7c82 */ /* 0x000fe20008000000 */
[----:B------:R1:W-:Y:S01]  /*1c60*/  UTMALDG.3D [UR16], [UR30], desc[UR26] ;  /* 0x00001a101e0075b4 */ /* 0x0003e20008011000 */
[----:B------:R-:W-:Y:S01]  /*1c70*/  UIADD3 UR24, UPT, UPT, UR24, 0x1, URZ ;  /* 0x0000000118187890 */ /* 0x000fe2000fffe0ff */
[----:B------:R-:W-:-:S03]  /*1c80*/  UMOV UR25, UR6 ;  /* 0x0000000600197c82 */ /* 0x000fc60008000000 */
[----:B------:R-:W-:Y:S01]  /*1c90*/  UISETP.NE.AND UP0, UPT, UR24, UR21, UPT ;  /* 0x000000151800728c */ /* 0x000fe2000bf05270 */
[----:B------:R1:W-:Y:S08]  /*1ca0*/  UTMALDG.3D [UR8], [UR28], desc[UR26] ;  /* 0x00001a081c0075b4 */ /* 0x0003f00008011000 */
[----:B------:R-:W-:Y:S05]  /*1cb0*/  BRA.U UP0, `(.L_x_31) ;  /* 0xfffffffd005c7547 */ /* 0x000fea000b83ffff */
.L_x_26:
[----:B-1----:R-:W-:Y:S01]  /*1cc0*/  LEA R2, R14, UR4, 0x3 ;  /* 0x000000040e027c11 */ /* 0x002fe2000f8e18ff */
[----:B------:R-:W-:Y:S01]  /*1cd0*/  NOP ;  /* 0x0000000000007918 */ /* 0x000fe20000000000 */
[----:B--2---:R-:W-:Y:S02]  /*1ce0*/  SHF.L.U32 R3, R12, 0x1f, RZ ;  /* 0x0000001f0c037819 */ /* 0x004fe400000006ff */
[----:B------:R-:W-:Y:S02]  /*1cf0*/  LEA R4, R14, UR4, 0x4 ;  /* 0x000000040e047c11 */ /* 0x000fe4000f8e20ff */
[----:B------:R-:W1:Y:S02]  /*1d00*/  SYNCS.PHASECHK.TRANS64.TRYWAIT P0, [R2+URZ+0xb0], R3 ;  /* 0x0000b003020075a7 */ /* 0x000e6400080011ff */
[----:B-1----:R-:W-:Y:S05]  /*1d10*/  @!P0 BRA `(.L_x_32) ;  /* 0x0000009000388947 */ /* 0x002fea0003800000 */
.L_x_134:
[----:B------:R-:W2:Y:S01]  /*1d20*/  LDS.128 R4, [R4+0x120] ;  /* 0x0001200004047984 */ /* 0x000ea20000000c00 */
[----:B---3--:R-:W-:Y:S01]  /*1d30*/  ISETP.GE.AND P0, PT, R72, 0x1, PT ;  /* 0x000000014800780c */ /* 0x008fe20003f06270 */
[----:B-1----:R-:W-:Y:S01]  /*1d40*/  VIADD R2, R2, 0xc0 ;  /* 0x000000c002027836 */ /* 0x002fe20000000000 */
[----:B------:R-:W-:Y:S01]  /*1d50*/  @!PT LDS RZ, [RZ] ;  /* 0x00000000fffff984 */ /* 0x000fe20000000800 */
[----:B------:R-:W-:Y:S01]  /*1d60*/  @!PT LDS RZ, [RZ] ;  /* 0x00000000fffff984 */ /* 0x000fe20000000800 */
[----:B------:R-:W-:Y:S01]  /*1d70*/  @!PT LDS RZ, [RZ] ;  /* 0x00000000fffff984 */ /* 0x000fe20000000800 */
[----:B------:R-:W-:Y:S01]  /*1d80*/  @!PT LDS RZ, [RZ] ;  /* 0x00000000fffff984 */ /* 0x000fe20000000800 */
[----:B------:R1:W-:Y:S06]  /*1d90*/  MEMBAR.ALL.CTA ;  /* 0x0000000000007992 */ /* 0x0003ec0000008000 */
[----:B-1----:R-:W1:Y:S01]  /*1da0*/  FENCE.VIEW.ASYNC.S ;  /* 0x00000000000073c6 */ /* 0x002e620000000000 */
[----:B------:R-:W-:-:S04]  /*1db0*/  PRMT R2, RZ, 0x654, R2 ;  /* 0x00000654ff027816 */ /* 0x000fc80000000002 */
[----:B-1----:R1:W-:Y:S01]  /*1dc0*/  SYNCS.ARRIVE.TRANS64.RED.A1T0 RZ, [R2+URZ], RZ ;  /* 0x000000ff02ff79a7 */ /* 0x0023e200081004ff */
[----:B--2---:R-:W-:-:S13]  /*1dd0*/  LOP3.LUT P2, RZ, R6, 0x1, RZ, 0xc0, !PT ;  /* 0x0000000106ff7812 */ /* 0x004fda000784c0ff */
[----:B------:R-:W-:Y:S01]  /*1de0*/  @P2 SHF.R.U32.HI R3, RZ, 0x10, R5 ;  /* 0x00000010ff032819 */ /* 0x000fe20000011605 */
[----:B------:R-:W-:Y:S01]  /*1df0*/  VOTEU.ANY UP0, P2 ;  /* 0x0000000000ff7886 */ /* 0x000fe20001000100 */
[----:B------:R-:W-:Y:S02]  /*1e00*/  @P2 MOV R13, R4 ;  /* 0x00000004000d2202 */ /* 0x000fe40000000f00 */
[----:B------:R-:W-:Y:S02]  /*1e10*/  @P2 R2UR.BROADCAST UR8, R3 ;  /* 0x00000000030822ca */ /* 0x000fe400008e0000 */
[----:B------:R-:W-:-:S11]  /*1e20*/  @P2 LOP3.LUT R11, R5, 0xffff, RZ, 0xc0, !PT ;  /* 0x0000ffff050b2812 */ /* 0x000fd600078ec0ff */
[----:B------:R-:W-:Y:S01]  /*1e30*/  @UP0 UMOV UR36, UR8 ;  /* 0x0000000800240c82 */ /* 0x000fe20008000000 */
[----:B-1----:R-:W-:Y:S05]  /*1e40*/  @!P0 BRA `(.L_x_33) ;  /* 0x0000000000b88947 */ /* 0x002fea0003800000 */
[----:B------:R-:W4:Y:S01]  /*1e50*/  LDC.64 R4, c[0x0][0xb18] ;  /* 0x0002c600ff047b82 */ /* 0x000f220000000a00 */
[----:B------:R-:W-:-:S07]  /*1e60*/  ISETP.NE.AND P3, PT, R72, 0x1, PT ;  /* 0x000000014800780c */ /* 0x000fce0003f65270 */
[----:B------:R-:W1:Y:S08]  /*1e70*/  LDC.64 R6, c[0x0][0xb10] ;  /* 0x0002c400ff067b82 */ /* 0x000e700000000a00 */
[----:B------:R-:W2:Y:S08]  /*1e80*/  LDC R16, c[0x0][0xb20] ;  /* 0x0002c800ff107b82 */ /* 0x000eb00000000800 */
[----:B------:R-:W3:Y:S01]  /*1e90*/  LDC R18, c[0x0][0xb0c] ;  /* 0x0002c300ff127b82 */ /* 0x000ee20000000800 */
[----:B----4-:R-:W-:Y:S01]  /*1ea0*/  IMAD.HI.U32 R17, R0, R5, RZ ;  /* 0x0000000500117227 */ /* 0x010fe200078e00ff */
[----:B------:R-:W-:-:S03]  /*1eb0*/  ISETP.NE.AND P0, PT, R4, 0x1, PT ;  /* 0x000000010400780c */ /* 0x000fc60003f05270 */
[----:B------:R-:W-:-:S03]  /*1ec0*/  IMAD.HI.U32 R5, R11, R5, RZ ;  /* 0x000000050b057227 */ /* 0x000fc600078e00ff */
[----:B------:R-:W4:Y:S01]  /*1ed0*/  LDC.64 R2, c[0x0][0xb28] ;  /* 0x0002ca00ff027b82 */ /* 0x000f220000000a00 */
[----:B-1----:R-:W-:-:S04]  /*1ee0*/  IMAD.HI.U32 R20, R9, R6, RZ ;  /* 0x0000000609147227 */ /* 0x002fc800078e00ff */
[----:B------:R-:W-:Y:S01]  /*1ef0*/  IMAD.HI.U32 R22, R13, R6, RZ ;  /* 0x000000060d167227 */ /* 0x000fe200078e00ff */
[----:B------:R-:W-:Y:S02]  /*1f00*/  SHF.R.U32.HI R20, RZ, R7, R20 ;  /* 0x00000007ff147219 */ /* 0x000fe40000011614 */
[-C--:B--2---:R-:W-:Y:S02]  /*1f10*/  SHF.R.U32.HI R17, RZ, R16.reuse, R17 ;  /* 0x00000010ff117219 */ /* 0x084fe40000011611 */
[----:B------:R-:W-:Y:S02]  /*1f20*/  SHF.R.U32.HI R16, RZ, R16, R5 ;  /* 0x00000010ff107219 */ /* 0x000fe40000011605 */
[----:B------:R-:W-:Y:S02]  /*1f30*/  SEL R17, R0, R17, !P0 ;  /* 0x0000001100117207 */ /* 0x000fe40004000000 */
[----:B------:R-:W-:Y:S02]  /*1f40*/  SHF.R.U32.HI R22, RZ, R7, R22 ;  /* 0x00000007ff167219 */ /* 0x000fe40000011616 */
[----:B---3--:R-:W-:-:S02]  /*1f50*/  ISETP.NE.AND P1, PT, R18, 0x1, PT ;  /* 0x000000011200780c */ /* 0x008fc40003f25270 */
[----:B------:R-:W-:Y:S02]  /*1f60*/  SEL R5, R11, R16, !P0 ;  /* 0x000000100b057207 */ /* 0x000fe40004000000 */
[----:B------:R-:W-:Y:S02]  /*1f70*/  SEL R19, R9, R20, !P1 ;  /* 0x0000001409137207 */ /* 0x000fe40004800000 */
[----:B------:R-:W-:Y:S01]  /*1f80*/  SEL R7, R13, R22, !P1 ;  /* 0x000000160d077207 */ /* 0x000fe20004800000 */
[----:B----4-:R-:W-:-:S04]  /*1f90*/  IMAD.HI.U32 R20, R17, R2, RZ ;  /* 0x0000000211147227 */ /* 0x010fc800078e00ff */
[----:B------:R-:W-:Y:S01]  /*1fa0*/  IMAD.HI.U32 R6, R19, R2, RZ ;  /* 0x0000000213067227 */ /* 0x000fe200078e00ff */
[----:B------:R-:W-:-:S04]  /*1fb0*/  @P3 SHF.R.U32.HI R17, RZ, R3, R20 ;  /* 0x00000003ff113219 */ /* 0x000fc80000011614 */
        /* <DEDUP_REMOVED lines=8> */
[----:B------:R-:W-:-:S04]  /*2040*/  @!P0 IMAD.HI.U32 R16, R7, R2, RZ ;  /* 0x0000000207108227 */ /* 0x000fc800078e00ff */
[----:B------:R-:W-:Y:S01]  /*2050*/  IMAD.MOV R2, RZ, RZ, -R6 ;  /* 0x000000ffff027224 */ /* 0x000fe200078e0a06 */
[----:B------:R-:W-:-:S03]  /*2060*/  @!P0 SHF.R.U32.HI R16, RZ, R3, R16 ;  /* 0x00000003ff108219 */ /* 0x000fc60000011610 */
[----:B------:R-:W-:Y:S01]  /*2070*/  IMAD R2, R72, R2, R5 ;  /* 0x0000000248027224 */ /* 0x000fe200078e0205 */
[----:B------:R-:W-:Y:S02]  /*2080*/  @!P0 SEL R3, R7, R16, !P3 ;  /* 0x0000001007038207 */ /* 0x000fe40005800000 */
[----:B------:R-:W-:-:S03]  /*2090*/  IADD3 R16, PT, PT, -R5, RZ, RZ ;  /* 0x000000ff05107210 */ /* 0x000fc60007ffe1ff */
[--C-:B------:R-:W-:Y:S02]  /*20a0*/  @!P0 IMAD.IADD R6, R6, 0x1, -R3.reuse ;  /* 0x0000000106068824 */ /* 0x100fe400078e0a03 */
[----:B------:R-:W-:Y:S01]  /*20b0*/  @!P0 IMAD R3, R2, R19, R3 ;  /* 0x0000001302038224 */ /* 0x000fe200078e0203 */
[----:B------:R-:W-:Y:S01]  /*20c0*/  IADD3 R2, PT, PT, -R7, RZ, RZ ;  /* 0x000000ff07027210 */ /* 0x000fe20007ffe1ff */
[----:B------:R-:W-:Y:S02]  /*20d0*/  @!P0 IMAD R5, R72, R6, R7 ;  /* 0x0000000648058224 */ /* 0x000fe400078e0207 */
[----:B------:R-:W-:Y:S02]  /*20e0*/  IMAD R11, R4, R16, R11 ;  /* 0x00000010040b7224 */ /* 0x000fe400078e020b */
[----:B------:R-:W-:Y:S02]  /*20f0*/  @!P0 IMAD.MOV.U32 R7, RZ, RZ, R3 ;  /* 0x000000ffff078224 */ /* 0x000fe400078e0003 */
[----:B------:R-:W-:-:S02]  /*2100*/  IMAD R2, R18, R2, R13 ;  /* 0x0000000212027224 */ /* 0x000fc400078e020d */
[----:B------:R-:W-:Y:S02]  /*2110*/  IMAD R11, R5, R4, R11 ;  /* 0x00000004050b7224 */ /* 0x000fe400078e020b */
[----:B------:R-:W-:Y:S02]  /*2120*/  IMAD R13, R7, R18, R2 ;  /* 0x00000012070d7224 */ /* 0x000fe400078e0202 */
.L_x_33:
[----:B------:R-:W1:Y:S02]  /*2130*/  LDCU UR8, c[0x0][0xb30] ;  /* 0x00016600ff0877ac */ /* 0x000e640008000800 */
[----:B-1----:R-:W-:-:S09]  /*2140*/  UISETP.NE.AND UP0, UPT, UR8, 0x1, UPT ;  /* 0x000000010800788c */ /* 0x002fd2000bf05270 */
[----:B------:R-:W-:Y:S05]  /*2150*/  BRA.U UP0, `(.L_x_34) ;  /* 0x0000000100407547 */ /* 0x000fea000b800000 */
[----:B------:R-:W1:Y:S08]  /*2160*/  LDC.64 R4, c[0x0][0xb10] ;  /* 0x0002c400ff047b82 */ /* 0x000e700000000a00 */
[----:B------:R-:W2:Y:S08]  /*2170*/  LDC.64 R2, c[0x0][0xb18] ;  /* 0x0002c600ff027b82 */ /* 0x000eb00000000a00 */
[----:B------:R-:W3:Y:S08]  /*2180*/  LDC R6, c[0x0][0xb20] ;  /* 0x0002c800ff067b82 */ /* 0x000ef00000000800 */
[----:B------:R-:W4:Y:S01]  /*2190*/  LDC R16, c[0x0][0xb0c] ;  /* 0x0002c300ff107b82 */ /* 0x000f220000000800 */
[----:B-1----:R-:W-:-:S05]  /*21a0*/  IMAD.HI.U32 R4, R13, R4, RZ ;  /* 0x000000040d047227 */ /* 0x002fca00078e00ff */
[----:B------:R-:W-:Y:S01]  /*21b0*/  SHF.R.U32.HI R4, RZ, R5, R4 ;  /* 0x00000005ff047219 */ /* 0x000fe20000011604 */
[----:B--2---:R-:W-:Y:S01]  /*21c0*/  IMAD.HI.U32 R3, R11, R3, RZ ;  /* 0x000000030b037227 */ /* 0x004fe200078e00ff */
[----:B------:R-:W-:-:S04]  /*21d0*/  ISETP.NE.AND P0, PT, R2, 0x1, PT ;  /* 0x000000010200780c */ /* 0x000fc80003f05270 */
[----:B---3--:R-:W-:-:S04]  /*21e0*/  SHF.R.U32.HI R6, RZ, R6, R3 ;  /* 0x00000006ff067219 */ /* 0x008fc80000011603 */
[----:B------:R-:W-:Y:S02]  /*21f0*/  SEL R3, R11, R6, !P0 ;  /* 0x000000060b037207 */ /* 0x000fe40004000000 */
[----:B----4-:R-:W-:-:S04]  /*2200*/  ISETP.NE.AND P1, PT, R16, 0x1, PT ;  /* 0x000000011000780c */ /* 0x010fc80003f25270 */
[----:B------:R-:W-:-:S05]  /*2210*/  SEL R4, R13, R4, !P1 ;  /* 0x000000040d047207 */ /* 0x000fca0004800000 */
[----:B------:R-:W-:Y:S02]  /*2220*/  IMAD.IADD R5, R3, 0x1, -R4 ;  /* 0x0000000103057824 */ /* 0x000fe400078e0a04 */
[----:B------:R-:W-:Y:S02]  /*2230*/  IMAD.IADD R3, R4, 0x1, -R3 ;  /* 0x0000000104037824 */ /* 0x000fe400078e0a03 */
[----:B------:R-:W-:Y:S02]  /*2240*/  IMAD R13, R5, R16, R13 ;  /* 0x00000010050d7224 */ /* 0x000fe400078e020d */
[----:B------:R-:W-:-:S07]  /*2250*/  IMAD R11, R3, R2, R11 ;  /* 0x00000002030b7224 */ /* 0x000fce00078e020b */
.L_x_34:
[----:B------:R-:W-:Y:S01]  /*2260*/  VIADD R14, R14, 0x1 ;  /* 0x000000010e0e7836 */ /* 0x000fe20000000000 */
[----:B------:R-:W-:Y:S01]  /*2270*/  PLOP3.LUT P1, PT, PT, PT, PT, 0x80, 0x8 ;  /* 0x000000000008781c */ /* 0x000fe20003f2f070 */
[----:B------:R-:W-:Y:S02]  /*2280*/  IMAD.IADD R21, R13, 0x1, R156 ;  /* 0x000000010d157824 */ /* 0x000fe400078e029c */
[----:B------:R-:W-:Y:S01]  /*2290*/  IMAD.IADD R20, R11, 0x1, R154 ;  /* 0x000000010b147824 */ /* 0x000fe200078e029a */
[----:B------:R-:W-:-:S04]  /*22a0*/  ISETP.NE.AND P0, PT, R14, 0x2, PT ;  /* 0x000000020e00780c */ /* 0x000fc80003f05270 */
[----:B------:R-:W-:Y:S02]  /*22b0*/  SEL R3, RZ, 0x1, P0 ;  /* 0x00000001ff037807 */ /* 0x000fe40000000000 */
[----:B------:R-:W-:Y:S02]  /*22c0*/  SEL R14, R14, RZ, P0 ;  /* 0x000000ff0e0e7207 */ /* 0x000fe40000000000 */
[----:B------:R-:W-:Y:S01]  /*22d0*/  LOP3.LUT R12, R12, R3, RZ, 0x3c, !PT ;  /* 0x000000030c0c7212 */ /* 0x000fe200078e3cff */
[----:B------:R-:W-:Y:S06]  /*22e0*/  @P2 BRA `(.L_x_35) ;  /* 0xfffffff000982947 */ /* 0x000fec000383ffff */
[----:B------:R-:W-:Y:S01]  /*22f0*/  UIADD3 UR4, UPT, UPT, UR4, 0x30, URZ ;  /* 0x0000003004047890 */ /* 0x000fe2000fffe0ff */
[----:B------:R-:W-:-:S03]  /*2300*/  SHF.L.U32 R3, R15, 0x1f, RZ ;  /* 0x0000001f0f037819 */ /* 0x000fc600000006ff */
[----:B------:R-:W-:-:S09]  /*2310*/  ULEA UR5, UR6, UR4, 0x3 ;  /* 0x0000000406057291 */ /* 0x000fd2000f8e18ff */
[----:B------:R-:W1:Y:S02]  /*2320*/  SYNCS.PHASECHK.TRANS64.TRYWAIT P0, [UR5], R3 ;  /* 0x00000003ff0075a7 */ /* 0x000e640008001105 */
[----:B-1----:R-:W-:Y:S05]  /*2330*/  @!P0 BRA `(.L_x_36) ;  /* 0x0000008800c48947 */ /* 0x002fea0003800000 */
.L_x_136:
[----:B------:R-:W-:-:S04]  /*2340*/  UIADD3 UR6, UPT, UPT, UR6, 0x1, URZ ;  /* 0x0000000106067890 */ /* 0x000fc8000fffe0ff */
[----:B------:R-:W-:-:S04]  /*2350*/  UISETP.NE.AND UP0, UPT, UR6, 0x6, UPT ;  /* 0x000000060600788c */ /* 0x000fc8000bf05270 */
[----:B------:R-:W-:Y:S02]  /*2360*/  USEL UR7, URZ, 0x1, UP0 ;  /* 0x00000001ff077887 */ /* 0x000fe40008000000 */
[----:B------:R-:W-:-:S04]  /*2370*/  USEL UR6, UR6, URZ, UP0 ;  /* 0x000000ff06067287 */ /* 0x000fc80008000000 */
[----:B------:R-:W-:Y:S01]  /*2380*/  ULEA UR5, UR6, UR4, 0x3 ;  /* 0x0000000406057291 */ /* 0x000fe2000f8e18ff */
[----:B------:R-:W-:-:S04]  /*2390*/  LOP3.LUT R2, R15, UR7, RZ, 0x3c, !PT ;  /* 0x000000070f027c12 */ /* 0x000fc8000f8e3cff */
[----:B-1----:R-:W-:-:S04]  /*23a0*/  SHF.L.U32 R3, R2, 0x1f, RZ ;  /* 0x0000001f02037819 */ /* 0x002fc800000006ff */
[----:B------:R-:W1:Y:S02]  /*23b0*/  SYNCS.PHASECHK.TRANS64.TRYWAIT P0, [UR5], R3 ;  /* 0x00000003ff0075a7 */ /* 0x000e640008001105 */
[----:B-1----:R-:W-:Y:S05]  /*23c0*/  @!P0 BRA `(.L_x_37) ;  /* 0x0000008800b88947 */ /* 0x002fea0003800000 */
.L_x_138:
        /* <DEDUP_REMOVED lines=9> */
.L_x_140:
        /* <DEDUP_REMOVED lines=9> */
.L_x_142:
        /* <DEDUP_REMOVED lines=9> */
.L_x_144:
[----:B------:R-:W-:-:S04]  /*2580*/  UIADD3 UR6, UPT, UPT, UR6, 0x1, URZ ;  /* 0x0000000106067890 */ /* 0x000fc8000fffe0ff */
[----:B------:R-:W-:-:S04]  /*2590*/  UISETP.NE.AND UP0, UPT, UR6, 0x6, UPT ;  /* 0x000000060600788c */ /* 0x000fc8000bf05270 */
[----:B------:R-:W-:Y:S02]  /*25a0*/  USEL UR5, URZ, 0x1, UP0 ;  /* 0x00000001ff057887 */ /* 0x000fe40008000000 */
[----:B------:R-:W-:-:S04]  /*25b0*/  USEL UR6, UR6, URZ, UP0 ;  /* 0x000000ff06067287 */ /* 0x000fc80008000000 */
[----:B------:R-:W-:Y:S01]  /*25c0*/  ULEA UR6, UR6, UR4, 0x3 ;  /* 0x0000000406067291 */ /* 0x000fe2000f8e18ff */
[----:B-1----:R-:W-:-:S04]  /*25d0*/  LOP3.LUT R3, R2, UR5, RZ, 0x3c, !PT ;  /* 0x0000000502037c12 */ /* 0x002fc8000f8e3cff */
[----:B------:R-:W-:Y:S01]  /*25e0*/  SHF.L.U32 R3, R3, 0x1f, RZ ;  /* 0x0000001f03037819 */ /* 0x000fe200000006ff */
[----:B----4-:R-:W-:-:S07]  /*25f0*/  IMAD.U32 R0, RZ, RZ, UR6 ;  /* 0x00000006ff007e24 */ /* 0x010fce000f8e00ff */
.L_x_41:
[----:B-1----:R1:W2:Y:S02]  /*2600*/  SYNCS.PHASECHK.TRANS64.TRYWAIT P0, [R0+URZ], R3 ;  /* 0x00000003000075a7 */ /* 0x0022a400080011ff */
[----:B--2---:R-:W-:Y:S05]  /*2610*/  @!P0 NANOSLEEP.SYNCS 0x989680 ;  /* 0x009896800000895d */ /* 0x004fea0003900000 */
[----:B------:R-:W2:Y:S02]  /*2620*/  @!P0 SYNCS.PHASECHK.TRANS64 P0, [R0+URZ], R3 ;  /* 0x00000003000085a7 */ /* 0x000ea400080010ff */
[----:B--2---:R-:W-:Y:S05]  /*2630*/  @P0 EXIT ;  /* 0x000000000000094d */ /* 0x004fea0003800000 */
[----:B------:R-:W-:Y:S05]  /*2640*/  BRA `(.L_x_41) ;  /* 0xfffffffc00ec7947 */ /* 0x000fea000383ffff */
.L_x_17:
[----:B------:R-:W-:-:S04]  /*2650*/  UISETP.NE.AND UP1, UPT, UR37, URZ, UPT ;  /* 0x000000ff2500728c */ /* 0x000fc8000bf25270 */
[----:B------:R-:W-:-:S09]  /*2660*/  UISETP.NE.OR UP1, UPT, UR8, 0x1, UP1 ;  /* 0x000000010800788c */ /* 0x000fd20008f25670 */
[----:B------:R-:W-:Y:S05]  /*2670*/  BRA.U UP1, `(.L_x_42) ;  /* 0x0000000501487547 */ /* 0x000fea000b800000 */
[----:B------:R-:W-:Y:S01]  /*2680*/  ISETP.NE.AND P2, PT, R2, RZ, PT ;  /* 0x000000ff0200720c */ /* 0x000fe20003f45270 */
[----:B------:R-:W-:Y:S01]  /*2690*/  IMAD.MOV.U32 R12, RZ, RZ, 0x1 ;  /* 0x00000001ff0c7424 */ /* 0x000fe200078e00ff */
[----:B------:R-:W-:Y:S02]  /*26a0*/  CS2R R10, SRZ ;  /* 0x00000000000a7805 */ /* 0x000fe4000001ff00 */
[----:B------:R-:W-:Y:S01]  /*26b0*/  CS2R R8, SRZ ;  /* 0x0000000000087805 */ /* 0x000fe2000001ff00 */
[----:B------:R-:W-:Y:S01]  /*26c0*/  UMOV UR4, 0x400 ;  /* 0x0000040000047882 */ /* 0x000fe20000000000 */
[----:B------:R-:W-:Y:S01]  /*26d0*/  UMOV UR6, URZ ;  /* 0x000000ff00067c82 */ /* 0x000fe20008000000 */
[----:B------:R-:W-:-:S12]  /*26e0*/  ULEA UR37, UR37, UR4, 0x18 ;  /* 0x0000000425257291 */ /* 0x000fd8000f8ec0ff */
.L_x_46:
[----:B------:R-:W-:Y:S02]  /*26f0*/  LEA R0, R8, UR37, 0x3 ;  /* 0x0000002508007c11 */ /* 0x000fe4000f8e18ff */
[----:B------:R-:W-:-:S03]  /*2700*/  SHF.L.U32 R5, R9, 0x1f, RZ ;  /* 0x0000001f09057819 */ /* 0x000fc600000006ff */
[----:B------:R-:W-:Y:S01]  /*2710*/  VIADD R4, R0, 0x100 ;  /* 0x0000010000047836 */ /* 0x000fe20000000000 */
[----:B------:R-:W1:Y:S02]  /*2720*/  SYNCS.PHASECHK.TRANS64.TRYWAIT P0, [R0+URZ+0xf0], R5 ;  /* 0x0000f005000075a7 */ /* 0x000e6400080011ff */
[----:B-1----:R-:W-:Y:S05]  /*2730*/  @!P0 BRA `(.L_x_43) ;  /* 0x00000088003c8947 */ /* 0x002fea0003800000 */
.L_x_145:
[----:B------:R-:W-:Y:S01]  /*2740*/  ULEA UR5, UR6, UR37, 0x3 ;  /* 0x0000002506057291 */ /* 0x000fe2000f8e18ff */
[----:B------:R-:W-:Y:S02]  /*2750*/  PRMT R4, RZ, 0x654, R4 ;  /* 0x00000654ff047816 */ /* 0x000fe40000000004 */
[----:B-1----:R-:W-:Y:S01]  /*2760*/  SHF.L.U32 R5, R12, 0x1f, RZ ;  /* 0x0000001f0c057819 */ /* 0x002fe200000006ff */
[----:B------:R-:W-:Y:S01]  /*2770*/  UIADD3 UR4, UPT, UPT, UR5, 0xb0, URZ ;  /* 0x000000b005047890 */ /* 0x000fe2000fffe0ff */
[----:B------:R1:W-:Y:S05]  /*2780*/  SYNCS.ARRIVE.TRANS64.RED.A1T0 RZ, [R4+URZ], RZ ;  /* 0x000000ff04ff79a7 */ /* 0x0003ea00081004ff */
[----:B------:R-:W-:Y:S01]  /*2790*/  IMAD.U32 R7, RZ, RZ, UR4 ;  /* 0x00000004ff077e24 */ /* 0x000fe2000f8e00ff */
[----:B------:R-:W2:Y:S04]  /*27a0*/  SYNCS.PHASECHK.TRANS64.TRYWAIT P0, [UR5+0xc0], R5 ;  /* 0x0000c005ff0075a7 */ /* 0x000ea80008001105 */
[----:B------:R-:W-:Y:S01]  /*27b0*/  PRMT R6, R2, 0x654, R7 ;  /* 0x0000065402067816 */ /* 0x000fe20000000007 */
[----:B-1----:R-:W-:Y:S01]  /*27c0*/  @!P2 IMAD.MOV.U32 R4, RZ, RZ, 0x10 ;  /* 0x00000010ff04a424 */ /* 0x002fe200078e00ff */
[----:B--2---:R-:W-:Y:S06]  /*27d0*/  @!P0 BRA `(.L_x_44) ;  /* 0x0000008800288947 */ /* 0x004fec0003800000 */
.L_x_147:
[----:B------:R-:W-:Y:S01]  /*27e0*/  ULEA UR4, UR6, UR37, 0x4 ;  /* 0x0000002506047291 */ /* 0x000fe2000f8e20ff */
[----:B------:R-:W-:Y:S01]  /*27f0*/  SEL R3, R6, R3, !P2 ;  /* 0x0000000306037207 */ /* 0x000fe20005000000 */
[----:B------:R-:W-:Y:S01]  /*2800*/  UIADD3 UR5, UPT, UPT, UR5, 0xb0, URZ ;  /* 0x000000b005057890 */ /* 0x000fe2000fffe0ff */
[----:B-1----:R-:W-:Y:S01]  /*2810*/  LEA R0, R11, UR37, 0x3 ;  /* 0x000000250b007c11 */ /* 0x002fe2000f8e18ff */
[----:B------:R-:W-:Y:S01]  /*2820*/  UIADD3 UR4, UPT, UPT, UR4, 0x120, URZ ;  /* 0x0000012004047890 */ /* 0x000fe2000fffe0ff */
[----:B------:R-:W-:Y:S01]  /*2830*/  SHF.L.U32 R5, R10, 0x1f, RZ ;  /* 0x0000001f0a057819 */ /* 0x000fe200000006ff */
[----:B------:R1:W-:Y:S01]  /*2840*/  @!P2 SYNCS.ARRIVE.TRANS64.RED RZ, [R3+URZ], R4 ;  /* 0x0000000403ffa9a7 */ /* 0x0003e200080004ff */
[----:B------:R-:W-:Y:S01]  /*2850*/  UIADD3 UR6, UPT, UPT, UR6, 0x1, URZ ;  /* 0x0000000106067890 */ /* 0x000fe2000fffe0ff */
[----:B------:R-:W-:-:S03]  /*2860*/  VIADD R8, R8, 0x1 ;  /* 0x0000000108087836 */ /* 0x000fc60000000000 */
[----:B------:R-:W-:Y:S02]  /*2870*/  UISETP.NE.AND UP0, UPT, UR6, 0x2, UPT ;  /* 0x000000020600788c */ /* 0x000fe4000bf05270 */
[----:B------:R-:W-:Y:S06]  /*2880*/  UGETNEXTWORKID.BROADCAST [UR4], [UR5] ;  /* 0x00000000040073ca */ /* 0x000fec0008000100 */
[----:B------:R-:W-:Y:S01]  /*2890*/  USEL UR4, URZ, 0x1, UP0 ;  /* 0x00000001ff047887 */ /* 0x000fe20008000000 */
[----:B------:R-:W-:Y:S01]  /*28a0*/  ISETP.NE.AND P0, PT, R8, 0x2, PT ;  /* 0x000000020800780c */ /* 0x000fe20003f05270 */
[----:B------:R-:W-:Y:S01]  /*28b0*/  USEL UR6, UR6, URZ, UP0 ;  /* 0x000000ff06067287 */ /* 0x000fe20008000000 */
[----:B------:R-:W2:Y:S03]  /*28c0*/  SYNCS.PHASECHK.TRANS64.TRYWAIT P1, [R0+URZ+0xb0], R5 ;  /* 0x0000b005000075a7 */ /* 0x000ea600080211ff */
[----:B------:R-:W-:Y:S01]  /*28d0*/  LOP3.LUT R12, R12, UR4, RZ, 0x3c, !PT ;  /* 0x000000040c0c7c12 */ /* 0x000fe2000f8e3cff */
[----:B-12---:R-:W-:Y:S07]  /*28e0*/  @!P1 BRA `(.L_x_45) ;  /* 0x0000008400fc9947 */ /* 0x006fee0003800000 */
.L_x_148:
[C---:B------:R-:W-:Y:S01]  /*28f0*/  LEA R4, R11.reuse, UR37, 0x4 ;  /* 0x000000250b047c11 */ /* 0x040fe2000f8e20ff */
[----:B-1----:R-:W-:Y:S01]  /*2900*/  VIADD R0, R0, 0xc0 ;  /* 0x000000c000007836 */ /* 0x002fe20000000000 */
[----:B------:R-:W-:Y:S01]  /*2910*/  SEL R8, R8, RZ, P0 ;  /* 0x000000ff08087207 */ /* 0x000fe20000000000 */
[----:B------:R-:W-:-:S03]  /*2920*/  VIADD R11, R11, 0x1 ;  /* 0x000000010b0b7836 */ /* 0x000fc60000000000 */
[----:B------:R-:W1:Y:S01]  /*2930*/  LDS.128 R4, [R4+0x120] ;  /* 0x0001200004047984 */ /* 0x000e620000000c00 */
[----:B------:R-:W-:Y:S02]  /*2940*/  PRMT R0, RZ, 0x654, R0 ;  /* 0x00000654ff007816 */ /* 0x000fe40000000000 */
[C---:B------:R-:W-:Y:S01]  /*2950*/  ISETP.NE.AND P1, PT, R11.reuse, 0x2, PT ;  /* 0x000000020b00780c */ /* 0x040fe20003f25270 */
[----:B------:R-:W-:Y:S01]  /*2960*/  @!PT LDS RZ, [RZ] ;  /* 0x00000000fffff984 */ /* 0x000fe20000000800 */
[----:B------:R-:W-:Y:S01]  /*2970*/  @!PT LDS RZ, [RZ] ;  /* 0x00000000fffff984 */ /* 0x000fe20000000800 */
[----:B------:R-:W-:Y:S01]  /*2980*/  @!PT LDS RZ, [RZ] ;  /* 0x00000000fffff984 */ /* 0x000fe20000000800 */
[----:B------:R-:W-:Y:S01]  /*2990*/  @!PT LDS RZ, [RZ] ;  /* 0x00000000fffff984 */ /* 0x000fe20000000800 */
[----:B------:R2:W-:Y:S06]  /*29a0*/  MEMBAR.ALL.CTA ;  /* 0x0000000000007992 */ /* 0x0005ec0000008000 */
[----:B--2---:R-:W2:Y:S01]  /*29b0*/  FENCE.VIEW.ASYNC.S ;  /* 0x00000000000073c6 */ /* 0x004ea20000000000 */
[----:B------:R-:W-:Y:S01]  /*29c0*/  SEL R11, R11, RZ, P1 ;  /* 0x000000ff0b0b7207 */ /* 0x000fe20000800000 */
[----:B--2---:R2:W-:Y:S01]  /*29d0*/  SYNCS.ARRIVE.TRANS64.RED.A1T0 RZ, [R0+URZ], RZ ;  /* 0x000000ff00ff79a7 */ /* 0x0045e200081004ff */
[----:B-1----:R-:W-:-:S02]  /*29e0*/  LOP3.LUT P3, RZ, R6, 0x1, RZ, 0xc0, !PT ;  /* 0x0000000106ff7812 */ /* 0x002fc4000786c0ff */
[----:B------:R-:W-:-:S04]  /*29f0*/  SEL R5, RZ, 0x1, P1 ;  /* 0x00000001ff057807 */ /* 0x000fc80000800000 */
[----:B------:R-:W-:Y:S02]  /*2a00*/  LOP3.LUT R10, R10, R5, RZ, 0x3c, !PT ;  /* 0x000000050a0a7212 */ /* 0x000fe400078e3cff */
[----:B--2---:R-:W-:-:S04]  /*2a10*/  SEL R0, RZ, 0x1, P0 ;  /* 0x00000001ff007807 */ /* 0x004fc80000000000 */
[----:B------:R-:W-:Y:S01]  /*2a20*/  LOP3.LUT R9, R9, R0, RZ, 0x3c, !PT ;  /* 0x0000000009097212 */ /* 0x000fe200078e3cff */
[----:B------:R-:W-:Y:S06]  /*2a30*/  @P3 BRA `(.L_x_46) ;  /* 0xfffffffc002c3947 */ /* 0x000fec000383ffff */
[----:B------:R-:W-:Y:S01]  /*2a40*/  ULEA UR5, UR6, UR37, 0x3 ;  /* 0x0000002506057291 */ /* 0x000fe2000f8e18ff */
[----:B------:R-:W-:-:S08]  /*2a50*/  SHF.L.U32 R3, R12, 0x1f, RZ ;  /* 0x0000001f0c037819 */ /* 0x000fd000000006ff */
[----:B------:R-:W1:Y:S02]  /*2a60*/  SYNCS.PHASECHK.TRANS64 P0, [UR5+0xc0], R3 ;  /* 0x0000c003ff0075a7 */ /* 0x000e640008001005 */
[----:B-1----:R-:W-:Y:S05]  /*2a70*/  @P0 BRA `(.L_x_47) ;  /* 0x0000000000080947 */ /* 0x002fea0003800000 */
[----:B------:R-:W1:Y:S02]  /*2a80*/  SYNCS.PHASECHK.TRANS64.TRYWAIT P0, [UR5+0xc0], R3 ;  /* 0x0000c003ff0075a7 */ /* 0x000e640008001105 */
[----:B-1----:R-:W-:Y:S05]  /*2a90*/  @!P0 BRA `(.L_x_48) ;  /* 0x0000008400a48947 */ /* 0x002fea0003800000 */
.L_x_47:
[----:B------:R-:W-:-:S04]  /*2aa0*/  UIADD3 UR4, UPT, UPT, UR6, 0x1, URZ ;  /* 0x0000000106047890 */ /* 0x000fc8000fffe0ff */
[----:B------:R-:W-:-:S04]  /*2ab0*/  UISETP.NE.AND UP0, UPT, UR4, 0x2, UPT ;  /* 0x000000020400788c */ /* 0x000fc8000bf05270 */
[----:B------:R-:W-:Y:S02]  /*2ac0*/  USEL UR7, URZ, 0x1, UP0 ;  /* 0x00000001ff077887 */ /* 0x000fe40008000000 */
[----:B------:R-:W-:-:S04]  /*2ad0*/  USEL UR4, UR4, URZ, UP0 ;  /* 0x000000ff04047287 */ /* 0x000fc80008000000 */
[----:B------:R-:W-:Y:S01]  /*2ae0*/  ULEA UR4, UR4, UR37, 0x3 ;  /* 0x0000002504047291 */ /* 0x000fe2000f8e18ff */
[----:B-1----:R-:W-:-:S04]  /*2af0*/  LOP3.LUT R3, R12, UR7, RZ, 0x3c, !PT ;  /* 0x000000070c037c12 */ /* 0x002fc8000f8e3cff */
[----:B------:R-:W-:-:S04]  /*2b00*/  SHF.L.U32 R0, R3, 0x1f, RZ ;  /* 0x0000001f03007819 */ /* 0x000fc800000006ff */
[----:B------:R-:W1:Y:S02]  /*2b10*/  SYNCS.PHASECHK.TRANS64 P0, [UR4+0xc0], R0 ;  /* 0x0000c000ff0075a7 */ /* 0x000e640008001004 */
[----:B-1----:R-:W-:Y:S05]  /*2b20*/  @P0 EXIT ;  /* 0x000000000000094d */ /* 0x002fea0003800000 */
[----:B------:R-:W-:Y:S02]  /*2b30*/  SHF.L.U32 R3, R3, 0x1f, RZ ;  /* 0x0000001f03037819 */ /* 0x000fe400000006ff */
[----:B------:R-:W-:-:S07]  /*2b40*/  MOV R0, UR4 ;  /* 0x0000000400007c02 */ /* 0x000fce0008000f00 */
.L_x_49:
[----:B-1----:R1:W2:Y:S02]  /*2b50*/  SYNCS.PHASECHK.TRANS64.TRYWAIT P0, [R0+URZ+0xc0], R3 ;  /* 0x0000c003000075a7 */ /* 0x0022a400080011ff */
[----:B--2---:R-:W-:Y:S05]  /*2b60*/  @!P0 NANOSLEEP.SYNCS 0x989680 ;  /* 0x009896800000895d */ /* 0x004fea0003900000 */
[----:B------:R-:W2:Y:S02]  /*2b70*/  @!P0 SYNCS.PHASECHK.TRANS64 P0, [R0+URZ+0xc0], R3 ;  /* 0x0000c003000085a7 */ /* 0x000ea400080010ff */
[----:B--2---:R-:W-:Y:S05]  /*2b80*/  @P0 EXIT ;  /* 0x000000000000094d */ /* 0x004fea0003800000 */
[----:B------:R-:W-:Y:S05]  /*2b90*/  BRA `(.L_x_49) ;  /* 0xfffffffc00ec7947 */ /* 0x000fea000383ffff */
.L_x_42:
[----:B------:R-:W-:-:S09]  /*2ba0*/  UISETP.NE.AND UP1, UPT, UR8, URZ, UPT ;  /* 0x000000ff0800728c */ /* 0x000fd2000bf25270 */
[----:B------:R-:W-:Y:S05]  /*2bb0*/  BRA.U UP1, `(.L_x_50) ;  /* 0x0000000d01347547 */ /* 0x000fea000b800000 */
[----:B------:R-:W-:Y:S01]  /*2bc0*/  UMOV UR4, 0x40 ;  /* 0x0000004000047882 */ /* 0x000fe20000000000 */
[----:B------:R-:W-:Y:S01]  /*2bd0*/  NOP ;  /* 0x0000000000007918 */ /* 0x000fe20000000000 */
[----:B------:R-:W-:Y:S01]  /*2be0*/  ULEA UR4, UR37, UR4, 0x18 ;  /* 0x0000000425047291 */ /* 0x000fe2000f8ec0ff */
[----:B------:R-:W-:Y:S02]  /*2bf0*/  UMOV UR5, 0x400 ;  /* 0x0000040000057882 */ /* 0x000fe40000000000 */
[----:B------:R-:W-:-:S06]  /*2c00*/  ULEA UR37, UR37, UR5, 0x18 ;  /* 0x0000000525257291 */ /* 0x000fcc000f8ec0ff */
[----:B------:R-:W1:Y:S02]  /*2c10*/  LDS.U8 R0, [UR4+0x1c] ;  /* 0x00001c04ff007984 */ /* 0x000e640008000000 */
[----:B-1----:R-:W-:-:S13]  /*2c20*/  ISETP.NE.AND P0, PT, R0, RZ, PT ;  /* 0x000000ff0000720c */ /* 0x002fda0003f05270 */
[----:B------:R-:W-:Y:S05]  /*2c30*/  @P0 BRA `(.L_x_51) ;  /* 0x0000000000580947 */ /* 0x000fea0003800000 */
[----:B------:R-:W-:-:S13]  /*2c40*/  ELECT P0, URZ, PT ;  /* 0x0000000000ff782f */ /* 0x000fda0003800000 */
[----:B------:R-:W-:Y:S05]  /*2c50*/  @!P0 BRA `(.L_x_52) ;  /* 0x0000000000608947 */ /* 0x000fea0003800000 */
[----:B------:R-:W-:Y:S01]  /*2c60*/  UMOV UR5, 0x10 ;  /* 0x0000001000057882 */ /* 0x000fe20000000000 */
[----:B------:R-:W-:Y:S01]  /*2c70*/  HFMA2 R0, -RZ, RZ, 0, 5.9604644775390625e-08 ;  /* 0x00000001ff007431 */ /* 0x000fe200000001ff */
[----:B------:R-:W-:-:S03]  /*2c80*/  MOV R2, 0xffff ;  /* 0x0000ffff00027802 */ /* 0x000fc60000000f00 */
[----:B------:R-:W-:Y:S04]  /*2c90*/  DEPBAR.LE SB1, 0x36 ;  /* 0x00009d800000791a */ /* 0x000fe80000000000 */
[----:B------:R-:W1:Y:S02]  /*2ca0*/  UTCATOMSWS.FIND_AND_SET.ALIGN UP0, UR5, UR5 ;  /* 0x00000005000575e3 */ /* 0x000e640008000800 */
[----:B-1----:R-:W-:Y:S01]  /*2cb0*/  MOV R3, UR5 ;  /* 0x0000000500037c02 */ /* 0x002fe20008000f00 */
[----:B------:R-:W-:Y:S06]  /*2cc0*/  BRA.U UP0, `(.L_x_53) ;  /* 0x0000000100187547 */ /* 0x000fec000b800000 */
.L_x_54:
[----:B------:R-:W-:Y:S05]  /*2cd0*/  NANOSLEEP 0x64 ;  /* 0x000000640000795d */ /* 0x000fea0003800000 */
[----:B------:R-:W-:-:S05]  /*2ce0*/  UMOV UR5, 0x10 ;  /* 0x0000001000057882 */ /* 0x000fca0000000000 */
[----:B------:R-:W-:Y:S04]  /*2cf0*/  DEPBAR.LE SB1, 0x36 ;  /* 0x00009d800000791a */ /* 0x000fe80000000000 */
[----:B------:R-:W1:Y:S02]  /*2d00*/  UTCATOMSWS.FIND_AND_SET.ALIGN UP0, UR5, UR5 ;  /* 0x00000005000575e3 */ /* 0x000e640008000800 */
[----:B-1----:R-:W-:Y:S01]  /*2d10*/  MOV R3, UR5 ;  /* 0x0000000500037c02 */ /* 0x002fe20008000f00 */
[----:B------:R-:W-:Y:S05]  /*2d20*/  BRA.U !UP0, `(.L_x_54) ;  /* 0xfffffffd08e87547 */ /* 0x000fea000b83ffff */
.L_x_53:
[-C--:B------:R-:W-:Y:S02]  /*2d30*/  SHF.L.U32 R2, R2, R3.reuse, RZ ;  /* 0x0000000302027219 */ /* 0x080fe400000006ff */
[----:B------:R-:W-:Y:S01]  /*2d40*/  SHF.L.U32 R0, R0, R3, RZ ;  /* 0x0000000300007219 */ /* 0x000fe200000006ff */
[----:B------:R-:W-:Y:S02]  /*2d50*/  IMAD.SHL.U32 R3, R3, 0x20, RZ ;  /* 0x0000002003037824 */ /* 0x000fe400078e00ff */
[----:B------:R1:W-:Y:S04]  /*2d60*/  ATOMS.OR RZ, [UR4+0x14], R2 ;  /* 0x00001402ffff798c */ /* 0x0003e8000b000004 */
[----:B------:R1:W-:Y:S04]  /*2d70*/  ATOMS.OR RZ, [UR4+0x18], R0 ;  /* 0x00001800ffff798c */ /* 0x0003e8000b000004 */
[----:B------:R1:W-:Y:S01]  /*2d80*/  STS [UR37+0x140], R3 ;  /* 0x00014003ff007988 */ /* 0x0003e20008000825 */
[----:B------:R-:W-:Y:S05]  /*2d90*/  BRA `(.L_x_52) ;  /* 0x0000000000107947 */ /* 0x000fea0003800000 */
.L_x_51:
[----:B------:R-:W-:Y:S02]  /*2da0*/  MOV R0, 0xffffffff ;  /* 0xffffffff00007802 */ /* 0x000fe40000000f00 */
[----:B------:R-:W-:-:S03]  /*2db0*/  MOV R2, 0x2de0 ;  /* 0x00002de000027802 */ /* 0x000fc60000000f00 */
[----:B------:R1:W-:Y:S04]  /*2dc0*/  STS [UR37+0x140], R0 ;  /* 0x00014000ff007988 */ /* 0x0003e80008000825 */
[----:B-1-3-5:R-:W-:Y:S05]  /*2dd0*/  CALL.REL.NOINC `($__internal_1_$__cuda_sm10x_tcgen05_guardrail_trap_phase_invalid_during_alloc) ;  /* 0x0000008800bc7944 */ /* 0x02afea0003c00000 */
.L_x_52:
[----:B------:R-:W-:Y:S05]  /*2de0*/  WARPSYNC.ALL ;  /* 0x0000000000007948 */ /* 0x000fea0003800000 */
[----:B------:R-:W2:Y:S01]  /*2df0*/  S2UR UR6, SR_CgaCtaId ;  /* 0x00000000000679c3 */ /* 0x000ea20000008800 */
[----:B------:R-:W-:Y:S01]  /*2e00*/  UMOV UR4, 0x400 ;  /* 0x0000040000047882 */ /* 0x000fe20000000000 */
[----:B------:R-:W-:-:S06]  /*2e10*/  NOP ;  /* 0x0000000000007918 */ /* 0x000fcc0000000000 */
[----:B------:R-:W-:Y:S06]  /*2e20*/  BAR.ARV 0x6, 0xa0 ;  /* 0x0182800000007b1d */ /* 0x000fec0000002000 */
[----:B------:R-:W4:Y:S01]  /*2e30*/  LDCU UR7, c[0x0][0x38c] ;  /* 0x00007180ff0777ac */ /* 0x000f220008000800 */
[----:B------:R-:W-:Y:S01]  /*2e40*/  IMAD.MOV.U32 R11, RZ, RZ, 0x1 ;  /* 0x00000001ff0b7424 */ /* 0x000fe200078e00ff */
[----:B------:R-:W-:Y:S01]  /*2e50*/  CS2R R8, SRZ ;  /* 0x0000000000087805 */ /* 0x000fe2000001ff00 */
[----:B------:R-:W-:Y:S01]  /*2e60*/  IMAD.MOV.U32 R10, RZ, RZ, RZ ;  /* 0x000000ffff0a7224 */ /* 0x000fe200078e00ff */
[----:B------:R-:W-:Y:S01]  /*2e70*/  UMOV UR18, URZ ;  /* 0x000000ff00127c82 */ /* 0x000fe20008000000 */
[----:B------:R-:W-:Y:S01]  /*2e80*/  UMOV UR17, URZ ;  /* 0x000000ff00117c82 */ /* 0x000fe20008000000 */
[----:B------:R-:W-:Y:S01]  /*2e90*/  UMOV UR22, 0x0 ;  /* 0x0000000000167882 */ /* 0x000fe20000000000 */
[----:B------:R-:W-:Y:S01]  /*2ea0*/  UMOV UR23, 0x8400490 ;  /* 0x0840049000177882 */ /* 0x000fe20000000000 */
[----:B------:R-:W-:Y:S01]  /*2eb0*/  UMOV UR20, 0x0 ;  /* 0x0000000000147882 */ /* 0x000fe20000000000 */
[----:B------:R-:W-:Y:S01]  /*2ec0*/  UMOV UR21, 0x8400490 ;  /* 0x0840049000157882 */ /* 0x000fe20000000000 */
[----:B--2---:R-:W-:Y:S01]  /*2ed0*/  ULEA UR6, UR6, UR4, 0x18 ;  /* 0x0000000406067291 */ /* 0x004fe2000f8ec0ff */
[----:B------:R-:W2:Y:S03]  /*2ee0*/  LDCU UR4, c[0x0][0x38c] ;  /* 0x00007180ff0477ac */ /* 0x000ea60008000800 */
[----:B------:R-:W-:-:S02]  /*2ef0*/  UIADD3 UR11, UPT, UPT, UR6, 0x10800, URZ ;  /* 0x00010800060b7890 */ /* 0x000fc4000fffe0ff */
[----:B----4-:R-:W-:-:S03]  /*2f00*/  UIADD3 UR7, UPT, UPT, UR7, 0x1f, URZ ;  /* 0x0000001f07077890 */ /* 0x010fc6000fffe0ff */
[----:B-1----:R-:W1:Y:S01]  /*2f10*/  LDS R0, [UR6+0x140] ;  /* 0x00014006ff007984 */ /* 0x002e620008000800 */
[----:B------:R-:W-:Y:S02]  /*2f20*/  UIADD3 UR12, UPT, UPT, UR6, 0x1c800, URZ ;  /* 0x0001c800060c7890 */ /* 0x000fe4000fffe0ff */
[----:B------:R-:W-:Y:S02]  /*2f30*/  USHF.R.S32.HI UR5, URZ, 0x1f, UR7 ;  /* 0x0000001fff057899 */ /* 0x000fe40008011407 */
[----:B------:R-:W-:Y:S02]  /*2f40*/  USHF.R.U32.HI UR11, URZ, 0x4, UR11 ;  /* 0x00000004ff0b7899 */ /* 0x000fe4000801160b */
[----:B------:R-:W-:Y:S02]  /*2f50*/  ULEA.HI UR5, UR5, UR7, URZ, 0x5 ;  /* 0x0000000705057291 */ /* 0x000fe4000f8f28ff */
[----:B------:R-:W-:Y:S02]  /*2f60*/  USHF.R.U32.HI UR12, URZ, 0x4, UR12 ;  /* 0x00000004ff0c7899 */ /* 0x000fe4000801160c */
[----:B------:R-:W-:-:S02]  /*2f70*/  USHF.R.S32.HI UR5, URZ, 0x5, UR5 ;  /* 0x00000005ff057899 */ /* 0x000fc40008011405 */
[----:B------:R-:W-:Y:S02]  /*2f80*/  ULOP3.LUT UR11, UR11, 0x3fff, URZ, 0xc0, !UPT ;  /* 0x00003fff0b0b7892 */ /* 0x000fe4000f8ec0ff */
[----:B------:R-:W-:Y:S02]  /*2f90*/  UISETP.LT.AND UP0, UPT, UR5, 0x1, UPT ;  /* 0x000000010500788c */ /* 0x000fe4000bf01270 */
[----:B------:R-:W-:Y:S02]  /*2fa0*/  ULOP3.LUT UR12, UR12, 0x3fff, URZ, 0xc0, !UPT ;  /* 0x00003fff0c0c7892 */ /* 0x000fe4000f8ec0ff */
[----:B------:R-:W-:Y:S02]  /*2fb0*/  USEL UR10, UR5, 0x1, !UP0 ;  /* 0x00000001050a7887 */ /* 0x000fe4000c000000 */
[----:B------:R-:W-:Y:S02]  /*2fc0*/  ULOP3.LUT UR11, UR11, 0x10000, URZ, 0xfc, !UPT ;  /* 0x000100000b0b7892 */ /* 0x000fe4000f8efcff */
[----:B------:R-:W-:-:S02]  /*2fd0*/  ULOP3.LUT UR12, UR12, 0x10000, URZ, 0xfc, !UPT ;  /* 0x000100000c0c7892 */ /* 0x000fc4000f8efcff */
[----:B------:R-:W-:Y:S02]  /*2fe0*/  UIADD3 UR10, UPT, UPT, -UR10, URZ, URZ ;  /* 0x000000ff0a0a7290 */ /* 0x000fe4000fffe1ff */
[----:B--2---:R-:W-:Y:S01]  /*2ff0*/  UISETP.GE.AND UP3, UPT, UR4, 0x1, UPT ;  /* 0x000000010400788c */ /* 0x004fe2000bf66270 */
[----:B-1----:R-:W-:-:S15]  /*3000*/  R2UR UR19, R0 ;  /* 0x00000000001372ca */ /* 0x002fde00000e0000 */
.L_x_61:
[----:B------:R-:W-:Y:S02]  /*3010*/  LEA R0, R10, UR6, 0x3 ;  /* 0x000000060a007c11 */ /* 0x000fe4000f8e18ff */
[----:B------:R-:W-:Y:S02]  /*3020*/  SHF.L.U32 R5, R9, 0x1f, RZ ;  /* 0x0000001f09057819 */ /* 0x000fe400000006ff */
[----:B------:R-:W-:Y:S01]  /*3030*/  PLOP3.LUT P0, PT, PT, PT, UP3, 0x80, 0x8 ;  /* 0x000000000008781c */ /* 0x000fe20003f0f038 */
[----:B------:R-:W-:Y:S01]  /*3040*/  VIADD R3, R0, 0xc0 ;  /* 0x000000c000037836 */ /* 0x000fe20000000000 */
[----:B-1----:R-:W1:Y:S02]  /*3050*/  SYNCS.PHASECHK.TRANS64.TRYWAIT P1, [R0+URZ+0xb0], R5 ;  /* 0x0000b005000075a7 */ /* 0x002e6400080211ff */
[----:B-1--4-:R-:W-:Y:S09]  /*3060*/  @!P1 BRA `(.L_x_55) ;  /* 0x0000008000489947 */ /* 0x012ff20003800000 */
.L_x_150:
[----:B------:R-:W-:Y:S01]  /*3070*/  LEA R4, R10, UR6, 0x4 ;  /* 0x000000060a047c11 */ /* 0x000fe2000f8e20ff */
[----:B------:R-:W-:Y:S01]  /*3080*/  @UP3 ULEA UR4, UR17, UR6, 0x3 ;  /* 0x0000000611043291 */ /* 0x000fe2000f8e18ff */
[----:B------:R-:W-:Y:S01]  /*3090*/  PLOP3.LUT P2, PT, PT, PT, PT, 0x80, 0x8 ;  /* 0x000000000008781c */ /* 0x000fe20003f4f070 */
[----:B------:R-:W-:Y:S01]  /*30a0*/  ULEA UR8, UR18, UR6, 0x3 ;  /* 0x0000000612087291 */ /* 0x000fe2000f8e18ff */
[----:B------:R-:W-:Y:S01]  /*30b0*/  PRMT R3, RZ, 0x654, R3 ;  /* 0x00000654ff037816 */ /* 0x000fe20000000003 */
[----:B------:R-:W-:Y:S01]  /*30c0*/  ULEA UR9, UR18, UR19, 0x8 ;  /* 0x0000001312097291 */ /* 0x000fe2000f8e40ff */
[----:B-1----:R-:W1:Y:S01]  /*30d0*/  LDS.128 R4, [R4+0x120] ;  /* 0x0001200004047984 */ /* 0x002e620000000c00 */
[----:B------:R-:W-:Y:S02]  /*30e0*/  @P0 SHF.L.U32 R2, R8, 0x1f, RZ ;  /* 0x0000001f08020819 */ /* 0x000fe400000006ff */
[----:B------:R-:W-:Y:S01]  /*30f0*/  SHF.L.U32 R0, R11, 0x1f, RZ ;  /* 0x0000001f0b007819 */ /* 0x000fe200000006ff */
[----:B------:R-:W-:Y:S01]  /*3100*/  @!PT LDS RZ, [RZ] ;  /* 0x00000000fffff984 */ /* 0x000fe20000000800 */
[----:B------:R-:W-:Y:S01]  /*3110*/  @!PT LDS RZ, [RZ] ;  /* 0x00000000fffff984 */ /* 0x000fe20000000800 */
[----:B------:R-:W-:Y:S01]  /*3120*/  @!PT LDS RZ, [RZ] ;  /* 0x00000000fffff984 */ /* 0x000fe20000000800 */
[----:B------:R-:W-:Y:S01]  /*3130*/  @!PT LDS RZ, [RZ] ;  /* 0x00000000fffff984 */ /* 0x000fe20000000800 */
[----:B------:R2:W-:Y:S06]  /*3140*/  MEMBAR.ALL.CTA ;  /* 0x0000000000007992 */ /* 0x0005ec0000008000 */
[----:B--2---:R-:W2:Y:S02]  /*3150*/  FENCE.VIEW.ASYNC.S ;  /* 0x00000000000073c6 */ /* 0x004ea40000000000 */
[----:B--2---:R2:W-:Y:S01]  /*3160*/  SYNCS.ARRIVE.TRANS64.RED.A1T0 RZ, [R3+URZ], RZ ;  /* 0x000000ff03ff79a7 */ /* 0x0045e200081004ff */
[----:B------:R2:W4:Y:S01]  /*3170*/  @P0 SYNCS.PHASECHK.TRANS64.TRYWAIT P2, [UR4], R2 ;  /* 0x00000002ff0005a7 */ /* 0x0005220008041104 */
[----:B-1----:R-:W-:Y:S01]  /*3180*/  LOP3.LUT P1, RZ, R6, 0x1, RZ, 0xc0, !PT ;  /* 0x0000000106ff7812 */ /* 0x002fe2000782c0ff */
[----:B------:R-:W1:Y:S02]  /*3190*/  SYNCS.PHASECHK.TRANS64.TRYWAIT P0, [UR8+0xe0], R0 ;  /* 0x0000e000ff0075a7 */ /* 0x000e640008001108 */
[----:B-12-4-:R-:W-:Y:S10]  /*31a0*/  @!P0 BRA `(.L_x_56) ;  /* 0x00000080000c8947 */ /* 0x016ff40003800000 */
.L_x_152:
[----:B------:R-:W-:Y:S01]  /*31b0*/  IADD3 R10, PT, PT, R10, 0x1, RZ ;  /* 0x000000010a0a7810 */ /* 0x000fe20007ffe0ff */
[----:B------:R-:W-:Y:S06]  /*31c0*/  BRA.U !UP3, `(.L_x_57) ;  /* 0x000000010b987547 */ /* 0x000fec000b800000 */
[----:B------:R-:W-:Y:S01]  /*31d0*/  UPLOP3.LUT UP4, UPT, UPT, UPT, UPT, 0x40, 0x4 ;  /* 0x000000000004789c */ /* 0x000fe20003f8e870 */
[----:B------:R-:W-:Y:S01]  /*31e0*/  UMOV UR16, UR10 ;  /* 0x0000000a00107c82 */ /* 0x000fe20008000000 */
[----:B------:R-:W-:Y:S01]  /*31f0*/  UMOV UR15, UR5 ;  /* 0x00000005000f7c82 */ /* 0x000fe20008000000 */
[----:B------:R-:W-:-:S08]  /*3200*/  UMOV UR14, UR17 ;  /* 0x00000011000e7c82 */ /* 0x000fd00008000000 */
.L_x_60:
[----:B------:R-:W-:Y:S02]  /*3210*/  UIADD3 UR16, UPT, UPT, UR16, 0x1, URZ ;  /* 0x0000000110107890 */ /* 0x000fe4000fffe0ff */
[----:B--2---:R-:W-:Y:S02]  /*3220*/  ULEA UR7, UR14, UR6, 0x3 ;  /* 0x000000060e077291 */ /* 0x004fe4000f8e18ff */
[----:B------:R-:W-:Y:S01]  /*3230*/  UISETP.NE.AND UP0, UPT, UR16, URZ, UPT ;  /* 0x000000ff1000728c */ /* 0x000fe2000bf05270 */
[----:B----4-:R-:W-:Y:S10]  /*3240*/  @P2 BRA `(.L_x_58) ;  /* 0x00000000000c2947 */ /* 0x010ff40003800000 */
[----:B-1----:R-:W-:Y:S04]  /*3250*/  SHF.L.U32 R3, R8, 0x1f, RZ ;  /* 0x0000001f08037819 */ /* 0x002fe800000006ff */
[----:B------:R-:W1:Y:S02]  /*3260*/  SYNCS.PHASECHK.TRANS64.TRYWAIT P0, [UR7], R3 ;  /* 0x00000003ff0075a7 */ /* 0x000e640008001107 */
[----:B-1----:R-:W-:Y:S05]  /*3270*/  @!P0 BRA `(.L_x_59) ;  /* 0x0000007c00f08947 */ /* 0x002fea0003800000 */
.L_x_58:
[----:B------:R-:W-:Y:S01]  /*3280*/  UISETP.NE.AND UP1, UPT, UR15, 0x1, UPT ;  /* 0x000000010f00788c */ /* 0x000fe2000bf25270 */
[----:B------:R-:W-:Y:S01]  /*3290*/  PLOP3.LUT P2, PT, PT, PT, PT, 0x80, 0x8 ;  /* 0x000000000008781c */ /* 0x000fe20003f4f070 */
[----:B------:R-:W-:Y:S02]  /*32a0*/  UIADD3 UR17, UPT, UPT, UR14, 0x1, URZ ;  /* 0x000000010e117890 */ /* 0x000fe4000fffe0ff */
[----:B------:R-:W-:Y:S02]  /*32b0*/  ULEA UR24, UR14, UR12, 0xa ;  /* 0x0000000c0e187291 */ /* 0x000fe4000f8e50ff */
[----:B------:R-:W-:Y:S01]  /*32c0*/  UISETP.NE.AND UP2, UPT, UR17, 0x6, UPT ;  /* 0x000000061100788c */ /* 0x000fe2000bf45270 */
[----:B------:R-:W-:Y:S01]  /*32d0*/  PLOP3.LUT P0, PT, PT, PT, UP1, 0x80, 0x8 ;  /* 0x000000000008781c */ /* 0x000fe20003f0f018 */
[----:B------:R-:W-:Y:S02]  /*32e0*/  ULEA UR26, UR14, UR11, 0x9 ;  /* 0x0000000b0e1a7291 */ /* 0x000fe4000f8e48ff */
[----:B------:R-:W-:Y:S02]  /*32f0*/  USEL UR13, URZ, 0x1, UP2 ;  /* 0x00000001ff0d7887 */ /* 0x000fe40009000000 */
[----:B------:R-:W-:Y:S02]  /*3300*/  USEL UR17, UR17, URZ, UP2 ;  /* 0x000000ff11117287 */ /* 0x000fe40009000000 */
[----:B------:R-:W-:Y:S02]  /*3310*/  UIADD3 UR30, UPT, UPT, UR24, 0x2, URZ ;  /* 0x00000002181e7890 */ /* 0x000fe4000fffe0ff */
[----:B------:R-:W-:Y:S01]  /*3320*/  @UP1 ULEA UR4, UR17, UR6, 0x3 ;  /* 0x0000000611041291 */ /* 0x000fe2000f8e18ff */
[----:B------:R-:W-:Y:S01]  /*3330*/  LOP3.LUT R8, R8, UR13, RZ, 0x3c, !PT ;  /* 0x0000000d08087c12 */ /* 0x000fe2000f8e3cff */
[----:B------:R-:W-:Y:S02]  /*3340*/  UIADD3 UR28, UPT, UPT, UR26, 0x2, URZ ;  /* 0x000000021a1c7890 */ /* 0x000fe4000fffe0ff */
[----:B------:R-:W-:Y:S01]  /*3350*/  UIADD3 UR7, UPT, UPT, UR7, 0x30, URZ ;  /* 0x0000003007077890 */ /* 0x000fe2000fffe0ff */
[----:B-1----:R-:W-:Y:S01]  /*3360*/  @P0 SHF.L.U32 R0, R8, 0x1f, RZ ;  /* 0x0000001f08000819 */ /* 0x002fe200000006ff */
[----:B------:R-:W-:Y:S01]  /*3370*/  UMOV UR25, 0x80004020 ;  /* 0x8000402000197882 */ /* 0x000fe20000000000 */
[----:B------:R-:W-:Y:S01]  /*3380*/  UMOV UR27, 0x80004020 ;  /* 0x80004020001b7882 */ /* 0x000fe20000000000 */
[----:B------:R-:W-:Y:S01]  /*3390*/  UMOV UR31, 0x80004020 ;  /* 0x80004020001f7882 */ /* 0x000fe20000000000 */
[----:B------:R2:W4:Y:S01]  /*33a0*/  @P0 SYNCS.PHASECHK.TRANS64.TRYWAIT P2, [UR4], R0 ;  /* 0x00000000ff0005a7 */ /* 0x0005220008041104 */
[----:B------:R-:W-:Y:S01]  /*33b0*/  UIADD3 UR15, UPT, UPT, UR15, -0x1, URZ ;  /* 0xffffffff0f0f7890 */ /* 0x000fe2000fffe0ff */
[----:B------:R2:W-:Y:S01]  /*33c0*/  UTCHMMA gdesc[UR26], gdesc[UR24], tmem[UR9], tmem[UR22], idesc[UR23], UP4 ;  /* 0x00ff16181a0075ea */ /* 0x0005e2000a000009 */
[----:B------:R-:W-:Y:S01]  /*33d0*/  UPLOP3.LUT UP4, UPT, UPT, UPT, UPT, 0x80, 0x8 ;  /* 0x000000000008789c */ /* 0x000fe20003f8f070 */
[----:B------:R-:W-:Y:S01]  /*33e0*/  UMOV UR29, 0x80004020 ;  /* 0x80004020001d7882 */ /* 0x000fe20000000000 */
[----:B------:R-:W-:Y:S01]  /*33f0*/  UMOV UR14, UR17 ;  /* 0x00000011000e7c82 */ /* 0x000fe20008000000 */
[----:B------:R2:W-:Y:S01]  /*3400*/  UTCHMMA gdesc[UR28], gdesc[UR30], tmem[UR9], tmem[UR20], idesc[UR21], UPT ;  /* 0x00ff141e1c0075ea */ /* 0x0005e2000b800009 */
[----:B------:R2:W-:Y:S01]  /*3410*/  UTCBAR [UR7], URZ ;  /* 0x000000ff070073e9 */ /* 0x0005e200080000ff */
[----:B------:R-:W-:Y:S06]  /*3420*/  BRA.U UP0, `(.L_x_60) ;  /* 0xfffffffd00787547 */ /* 0x000fec000b83ffff */
.L_x_57:
[----:B------:R-:W-:Y:S01]  /*3430*/  UIADD3 UR18, UPT, UPT, UR18, 0x1, URZ ;  /* 0x0000000112127890 */ /* 0x000fe2000fffe0ff */
[C---:B------:R-:W-:Y:S01]  /*3440*/  ISETP.NE.AND P0, PT, R10.reuse, 0x2, PT ;  /* 0x000000020a00780c */ /* 0x040fe20003f05270 */
[----:B------:R-:W-:Y:S02]  /*3450*/  UIADD3 UR8, UPT, UPT, UR8, 0xd0, URZ ;  /* 0x000000d008087890 */ /* 0x000fe4000fffe0ff */
[----:B------:R-:W-:Y:S01]  /*3460*/  UISETP.NE.AND UP0, UPT, UR18, 0x2, UPT ;  /* 0x000000021200788c */ /* 0x000fe2000bf05270 */
[----:B-12---:R-:W-:Y:S02]  /*3470*/  SEL R0, RZ, 0x1, P0 ;  /* 0x00000001ff007807 */ /* 0x006fe40000000000 */
[----:B------:R-:W-:Y:S01]  /*3480*/  SEL R10, R10, RZ, P0 ;  /* 0x000000ff0a0a7207 */ /* 0x000fe20000000000 */
[----:B------:R-:W-:Y:S01]  /*3490*/  USEL UR4, URZ, 0x1, UP0 ;  /* 0x00000001ff047887 */ /* 0x000fe20008000000 */
[----:B------:R-:W-:Y:S01]  /*34a0*/  LOP3.LUT R9, R9, R0, RZ, 0x3c, !PT ;  /* 0x0000000009097212 */ /* 0x000fe200078e3cff */
[----:B------:R-:W-:Y:S01]  /*34b0*/  USEL UR18, UR18, URZ, UP0 ;  /* 0x000000ff12127287 */ /* 0x000fe20008000000 */
[----:B------:R1:W-:Y:S03]  /*34c0*/  UTCBAR [UR8], URZ ;  /* 0x000000ff080073e9 */ /* 0x0003e600080000ff */
[----:B------:R-:W-:Y:S01]  /*34d0*/  LOP3.LUT R11, R11, UR4, RZ, 0x3c, !PT ;  /* 0x000000040b0b7c12 */ /* 0x000fe2000f8e3cff */
[----:B------:R-:W-:Y:S07]  /*34e0*/  @P1 BRA `(.L_x_61) ;  /* 0xfffffff800c81947 */ /* 0x000fee000383ffff */
[----:B------:R-:W2:Y:S01]  /*34f0*/  S2UR UR4, SR_CgaCtaId ;  /* 0x00000000000479c3 */ /* 0x000ea20000008800 */
[----:B------:R-:W-:Y:S01]  /*3500*/  ELECT P0, URZ, PT ;  /* 0x0000000000ff782f */ /* 0x000fe20003800000 */
[----:B------:R-:W-:Y:S01]  /*3510*/  IMAD.MOV.U32 R0, RZ, RZ, 0x1 ;  /* 0x00000001ff007424 */ /* 0x000fe200078e00ff */
[----:B------:R-:W-:Y:S01]  /*3520*/  UIADD3 UR6, UPT, UPT, UR6, 0xe0, URZ ;  /* 0x000000e006067890 */ /* 0x000fe2000fffe0ff */
[----:B------:R-:W-:Y:S01]  /*3530*/  SHF.L.U32 R3, R11, 0x1f, RZ ;  /* 0x0000001f0b037819 */ /* 0x000fe200000006ff */
[----:B------:R-:W-:-:S03]  /*3540*/  UMOV UR5, 0x40 ;  /* 0x0000004000057882 */ /* 0x000fc60000000000 */
[----:B------:R-:W-:Y:S01]  /*3550*/  UVIRTCOUNT.DEALLOC.SMPOOL 0x80 ;  /* 0x000000800000784c */ /* 0x000fe20000000000 */
[----:B--2---:R-:W-:Y:S02]  /*3560*/  ULEA UR4, UR4, UR5, 0x18 ;  /* 0x0000000504047291 */ /* 0x004fe4000f8ec0ff */
[----:B------:R-:W-:-:S07]  /*3570*/  ULEA UR5, UR18, UR6, 0x3 ;  /* 0x0000000612057291 */ /* 0x000fce000f8e18ff */
[----:B------:R2:W-:Y:S02]  /*3580*/  @P0 STS.U8 [UR4+0x1c], R0 ;  /* 0x00001c00ff000988 */ /* 0x0005e40008000004 */
[----:B------:R-:W3:Y:S02]  /*3590*/  SYNCS.PHASECHK.TRANS64.TRYWAIT P0, [UR5], R3 ;  /* 0x00000003ff0075a7 */ /* 0x000ee40008001105 */
[----:B--23--:R-:W-:Y:S05]  /*35a0*/  @!P0 BRA `(.L_x_62) ;  /* 0x0000007c003c8947 */ /* 0x00cfea0003800000 */
.L_x_155:
[----:B------:R-:W-:-:S04]  /*35b0*/  UIADD3 UR7, UPT, UPT, UR18, 0x1, URZ ;  /* 0x0000000112077890 */ /* 0x000fc8000fffe0ff */
[----:B------:R-:W-:-:S04]  /*35c0*/  UISETP.NE.AND UP0, UPT, UR7, 0x2, UPT ;  /* 0x000000020700788c */ /* 0x000fc8000bf05270 */
[----:B------:R-:W-:Y:S02]  /*35d0*/  USEL UR5, URZ, 0x1, UP0 ;  /* 0x00000001ff057887 */ /* 0x000fe40008000000 */
[----:B------:R-:W-:-:S04]  /*35e0*/  USEL UR7, UR7, URZ, UP0 ;  /* 0x000000ff07077287 */ /* 0x000fc80008000000 */
[----:B------:R-:W-:Y:S01]  /*35f0*/  ULEA UR7, UR7, UR6, 0x3 ;  /* 0x0000000607077291 */ /* 0x000fe2000f8e18ff */
[----:B--2---:R-:W-:-:S04]  /*3600*/  LOP3.LUT R3, R11, UR5, RZ, 0x3c, !PT ;  /* 0x000000050b037c12 */ /* 0x004fc8000f8e3cff */
[----:B------:R-:W-:-:S04]  /*3610*/  SHF.L.U32 R3, R3, 0x1f, RZ ;  /* 0x0000001f03037819 */ /* 0x000fc800000006ff */
[----:B------:R-:W2:Y:S02]  /*3620*/  SYNCS.PHASECHK.TRANS64.TRYWAIT P0, [UR7], R3 ;  /* 0x00000003ff0075a7 */ /* 0x000ea40008001107 */
[----:B--2---:R-:W-:Y:S05]  /*3630*/  @!P0 BRA `(.L_x_63) ;  /* 0x0000007c00308947 */ /* 0x004fea0003800000 */
.L_x_157:
[----:B------:R-:W-:Y:S01]  /*3640*/  NOP ;  /* 0x0000000000007918 */ /* 0x000fe20000000000 */
[----:B--2---:R-:W2:Y:S01]  /*3650*/  LDS R0, [UR4+0x14] ;  /* 0x00001404ff007984 */ /* 0x004ea20008000800 */
[----:B------:R-:W-:Y:S01]  /*3660*/  ULOP3.LUT UR6, UR19, 0xffff, URZ, 0xc0, !UPT ;  /* 0x0000ffff13067892 */ /* 0x000fe2000f8ec0ff */
[----:B-1----:R-:W-:Y:S01]  /*3670*/  UMOV UR8, 0xffff ;  /* 0x0000ffff00087882 */ /* 0x002fe20000000000 */
[----:B------:R-:W-:Y:S02]  /*3680*/  UMOV UR5, 0x1 ;  /* 0x0000000100057882 */ /* 0x000fe40000000000 */
[----:B------:R-:W-:-:S04]  /*3690*/  USHF.R.U32.HI UR6, URZ, 0x5, UR6 ;  /* 0x00000005ff067899 */ /* 0x000fc80008011606 */
[----:B------:R-:W-:Y:S02]  /*36a0*/  USHF.L.U32 UR8, UR8, UR6, URZ ;  /* 0x0000000608087299 */ /* 0x000fe400080006ff */
[----:B------:R-:W-:-:S04]  /*36b0*/  USHF.L.U32 UR5, UR5, UR6, URZ ;  /* 0x0000000605057299 */ /* 0x000fc800080006ff */
[----:B--2---:R-:W-:-:S04]  /*36c0*/  LOP3.LUT R0, R0, UR8, RZ, 0xc0, !PT ;  /* 0x0000000800007c12 */ /* 0x004fc8000f8ec0ff */
[----:B------:R-:W-:-:S13]  /*36d0*/  ISETP.NE.AND P0, PT, R0, UR8, PT ;  /* 0x0000000800007c0c */ /* 0x000fda000bf05270 */
[----:B------:R-:W-:Y:S05]  /*36e0*/  @P0 BRA `(.L_x_64) ;  /* 0x0000000000580947 */ /* 0x000fea0003800000 */
[----:B------:R-:W1:Y:S02]  /*36f0*/  LDS R0, [UR4+0x18] ;  /* 0x00001804ff007984 */ /* 0x000e640008000800 */
[----:B-1----:R-:W-:-:S04]  /*3700*/  LOP3.LUT R0, R0, UR5, RZ, 0xc0, !PT ;  /* 0x0000000500007c12 */ /* 0x002fc8000f8ec0ff */
[----:B------:R-:W-:-:S13]  /*3710*/  ISETP.NE.AND P0, PT, R0, UR5, PT ;  /* 0x0000000500007c0c */ /* 0x000fda000bf05270 */
[----:B------:R-:W-:Y:S05]  /*3720*/  @P0 BRA `(.L_x_65) ;  /* 0x00000000003c0947 */ /* 0x000fea0003800000 */
[----:B------:R-:W1:Y:S01]  /*3730*/  S2R R2, SR_LANEID ;  /* 0x0000000000027919 */ /* 0x000e620000000000 */
[----:B------:R-:W-:Y:S01]  /*3740*/  ULOP3.LUT UR8, URZ, UR8, URZ, 0x33, !UPT ;  /* 0x00000008ff087292 */ /* 0x000fe2000f8e33ff */
[----:B------:R-:W-:Y:S01]  /*3750*/  LOP3.LUT R4, RZ, UR5, RZ, 0x33, !PT ;  /* 0x00000005ff047c12 */ /* 0x000fe2000f8e33ff */
[----:B------:R-:W-:Y:S02]  /*3760*/  VOTEU.ANY UR7, UPT, PT ;  /* 0x0000000000077886 */ /* 0x000fe400038e0100 */
[----:B------:R-:W-:Y:S01]  /*3770*/  UFLO.U32 UR7, UR7 ;  /* 0x00000007000772bd */ /* 0x000fe200080e0000 */
[----:B------:R-:W2:Y:S01]  /*3780*/  REDUX UR5, R4 ;  /* 0x00000000040573c4 */ /* 0x000ea20000000000 */
[----:B------:R-:W-:-:S06]  /*3790*/  IMAD.U32 R0, RZ, RZ, UR8 ;  /* 0x00000008ff007e24 */ /* 0x000fcc000f8e00ff */
[----:B------:R3:W-:Y:S01]  /*37a0*/  UTCATOMSWS.AND URZ, UR8 ;  /* 0x0000000800ff79e3 */ /* 0x0007e20008000000 */
[----:B------:R-:W4:Y:S01]  /*37b0*/  REDUX UR6, R0 ;  /* 0x00000000000673c4 */ /* 0x000f220000000000 */
[----:B-1----:R-:W-:Y:S01]  /*37c0*/  ISETP.EQ.U32.AND P0, PT, R2, UR7, PT ;  /* 0x0000000702007c0c */ /* 0x002fe2000bf02070 */
[----:B--2---:R-:W-:Y:S01]  /*37d0*/  IMAD.U32 R2, RZ, RZ, UR5 ;  /* 0x00000005ff027e24 */ /* 0x004fe2000f8e00ff */
[----:B----4-:R-:W-:-:S11]  /*37e0*/  MOV R3, UR6 ;  /* 0x0000000600037c02 */ /* 0x010fd60008000f00 */
[----:B------:R3:W-:Y:S04]  /*37f0*/  @P0 ATOMS.AND RZ, [UR4+0x14], R3 ;  /* 0x00001403ffff098c */ /* 0x0007e8000a800004 */
[----:B------:R3:W-:Y:S01]  /*3800*/  @P0 ATOMS.AND RZ, [UR4+0x18], R2 ;  /* 0x00001802ffff098c */ /* 0x0007e2000a800004 */
[----:B------:R-:W-:Y:S05]  /*3810*/  BRA `(.L_x_66) ;  /* 0x0000000000147947 */ /* 0x000fea0003800000 */
.L_x_65:
[----:B------:R-:W-:Y:S02]  /*3820*/  MOV R2, 0x3840 ;  /* 0x0000384000027802 */ /* 0x000fe40000000f00 */
[----:B----45:R-:W-:Y:S05]  /*3830*/  CALL.REL.NOINC `($__internal_0_$__cuda_sm10x_tcgen05_guardrail_trap_col_being_dealloced_not_returned_by_alloc) ;  /* 0x0000008000187944 */ /* 0x030fea0003c00000 */
[----:B------:R-:W-:Y:S05]  /*3840*/  BRA `(.L_x_66) ;  /* 0x0000000000087947 */ /* 0x000fea0003800000 */
.L_x_64:
[----:B------:R-:W-:Y:S02]  /*3850*/  MOV R2, 0x3870 ;  /* 0x0000387000027802 */ /* 0x000fe40000000f00 */
[----:B----45:R-:W-:Y:S05]  /*3860*/  CALL.REL.NOINC `($__internal_2_$__cuda_sm10x_tcgen05_guardrail_trap_unallocated_columns_being_dealloced) ;  /* 0x0000008000247944 */ /* 0x030fea0003c00000 */
.L_x_66:
[----:B------:R-:W-:Y:S01]  /*3870*/  NOP ;  /* 0x0000000000007918 */ /* 0x000fe20000000000 */
[----:B---3--:R-:W-:Y:S05]  /*3880*/  EXIT ;  /* 0x000000000000794d */ /* 0x008fea0003800000 */
.L_x_50:
[----:B------:R-:W-:-:S09]  /*3890*/  UISETP.NE.OR UP2, UPT, UR8, 0x3, !UP2 ;  /* 0x000000030800788c */ /* 0x000fd2000d745670 */
[----:B------:R-:W-:Y:S05]  /*38a0*/  BRA.U UP2, `(.L_x_67) ;  /* 0x0000001102147547 */ /* 0x000fea000b800000 */
[----:B------:R-:W1:Y:S01]  /*38b0*/  LDC R0, c[0x0][0xb30] ;  /* 0x0002cc00ff007b82 */ /* 0x000e620000000800 */
[----:B------:R-:W2:Y:S01]  /*38c0*/  LDCU.64 UR8, c[0x0][0x888] ;  /* 0x00011100ff0877ac */ /* 0x000ea20008000a00 */
[----:B------:R-:W-:Y:S02]  /*38d0*/  HFMA2 R29, -RZ, RZ, 0, 0 ;  /* 0x00000000ff1d7431 */ /* 0x000fe400000001ff */
[----:B------:R-:W-:Y:S01]  /*38e0*/  IMAD.MOV.U32 R31, RZ, RZ, 0x1 ;  /* 0x00000001ff1f7424 */ /* 0x000fe200078e00ff */
[----:B------:R-:W-:Y:S01]  /*38f0*/  MOV R23, 0x4000 ;  /* 0x0000400000177802 */ /* 0x000fe20000000f00 */
[----:B------:R-:W4:Y:S01]  /*3900*/  LDCU.64 UR4, c[0x0][0x890] ;  /* 0x00011200ff0477ac */ /* 0x000f220008000a00 */
[----:B------:R-:W-:Y:S01]  /*3910*/  IMAD.MOV.U32 R30, RZ, RZ, RZ ;  /* 0x000000ffff1e7224 */ /* 0x000fe200078e00ff */
[----:B------:R-:W3:Y:S01]  /*3920*/  LDC R19, c[0x0][0x370] ;  /* 0x0000dc00ff137b82 */ /* 0x000ee20000000800 */
[----:B------:R-:W-:Y:S01]  /*3930*/  UMOV UR7, 0x400 ;  /* 0x0000040000077882 */ /* 0x000fe20000000000 */
[----:B------:R-:W-:-:S02]  /*3940*/  UPLOP3.LUT UP1, UPT, UPT, UPT, UPT, 0x40, 0x4 ;  /* 0x000000000004789c */ /* 0x000fc40003f2e870 */
[----:B------:R-:W-:-:S04]  /*3950*/  ULEA UR7, UR37, UR7, 0x18 ;  /* 0x0000000725077291 */ /* 0x000fc8000f8ec0ff */
[----:B------:R-:W3:Y:S01]  /*3960*/  LDC R2, c[0x0][0xb0c] ;  /* 0x0002c300ff027b82 */ /* 0x000ee20000000800 */
[----:B------:R-:W-:Y:S02]  /*3970*/  UIADD3 UR13, UPT, UPT, UR7, 0x78, URZ ;  /* 0x00000078070d7890 */ /* 0x000fe4000fffe0ff */
[----:B--2---:R-:W-:Y:S02]  /*3980*/  UISETP.NE.U32.AND UP2, UPT, UR8, URZ, UPT ;  /* 0x000000ff0800728c */ /* 0x004fe4000bf45070 */
[----:B------:R-:W-:Y:S02]  /*3990*/  UIADD3 UR33, UPT, UPT, UR7, 0x60, URZ ;  /* 0x0000006007217890 */ /* 0x000fe4000fffe0ff */
[----:B----4-:R-:W-:Y:S01]  /*39a0*/  UISETP.NE.U32.AND UP3, UPT, UR4, URZ, UPT ;  /* 0x000000ff0400728c */ /* 0x010fe2000bf65070 */
[----:B------:R-:W2:Y:S01]  /*39b0*/  LDC R18, c[0x0][0xb20] ;  /* 0x0002c800ff127b82 */ /* 0x000ea20000000800 */
[----:B-1----:R-:W-:Y:S01]  /*39c0*/  ISETP.NE.AND P1, PT, R0, 0x1, PT ;  /* 0x000000010000780c */ /* 0x002fe20003f25270 */
[----:B------:R-:W-:-:S02]  /*39d0*/  UISETP.NE.AND.EX UP2, UPT, UR9, URZ, UPT, UP2 ;  /* 0x000000ff0900728c */ /* 0x000fc4000bf45320 */
[----:B------:R-:W-:Y:S02]  /*39e0*/  UIADD3 UR25, UPT, UPT, UR7, 0x68, URZ ;  /* 0x0000006807197890 */ /* 0x000fe4000fffe0ff */
[----:B------:R-:W-:Y:S02]  /*39f0*/  UIADD3 UR17, UPT, UPT, UR7, 0x70, URZ ;  /* 0x0000007007117890 */ /* 0x000fe4000fffe0ff */
[----:B------:R-:W1:Y:S01]  /*3a00*/  LDC.64 R32, c[0x0][0x348] ;  /* 0x0000d200ff207b82 */ /* 0x000e620000000a00 */
[----:B------:R-:W-:Y:S02]  /*3a10*/  UPRMT UR13, UR37, 0x654, UR13 ;  /* 0x00000654250d7896 */ /* 0x000fe4000800000d */
[----:B------:R-:W-:-:S05]  /*3a20*/  UISETP.NE.AND.EX UP3, UPT, UR5, URZ, UPT, UP3 ;  /* 0x000000ff0500728c */ /* 0x000fca000bf65330 */
[----:B------:R-:W4:Y:S08]  /*3a30*/  LDC.64 R16, c[0x0][0xb10] ;  /* 0x0002c400ff107b82 */ /* 0x000f300000000a00 */
[----:B------:R-:W1:Y:S08]  /*3a40*/  LDC.64 R6, c[0x0][0xb18] ;  /* 0x0002c600ff067b82 */ /* 0x000e700000000a00 */
[----:B------:R-:W1:Y:S08]  /*3a50*/  LDC.64 R4, c[0x0][0xb28] ;  /* 0x0002ca00ff047b82 */ /* 0x000e700000000a00 */
[----:B--23--:R-:W1:Y:S02]  /*3a60*/  LDC R22, c[0x0][0x374] ;  /* 0x0000dd00ff167b82 */ /* 0x00ce640000000800 */
.L_x_78:
[C---:B------:R-:W-:Y:S02]  /*3a70*/  LEA R0, R30.reuse, UR7, 0x3 ;  /* 0x000000071e007c11 */ /* 0x040fe4000f8e18ff */
[----:B------:R-:W-:Y:S02]  /*3a80*/  SHF.L.U32 R3, R29, 0x1f, RZ ;  /* 0x0000001f1d037819 */ /* 0x000fe400000006ff */
[----:B------:R-:W-:Y:S02]  /*3a90*/  LEA R24, R30, UR7, 0x4 ;  /* 0x000000071e187c11 */ /* 0x000fe4000f8e20ff */
[----:B--2---:R-:W2:Y:S02]  /*3aa0*/  SYNCS.PHASECHK.TRANS64.TRYWAIT P0, [R0+URZ+0xb0], R3 ;  /* 0x0000b003000075a7 */ /* 0x004ea400080011ff */
[----:B--2---:R-:W-:Y:S05]  /*3ab0*/  @!P0 BRA `(.L_x_68) ;  /* 0x0000007800288947 */ /* 0x004fea0003800000 */
.L_x_158:
[----:B------:R-:W-:Y:S01]  /*3ac0*/  ISETP.GE.AND P0, PT, R72, 0x1, PT ;  /* 0x000000014800780c */ /* 0x000fe20003f06270 */
[----:B------:R-:W3:Y:S01]  /*3ad0*/  LDS.128 R24, [R24+0x120] ;  /* 0x0001200018187984 */ /* 0x000ee20000000c00 */
[----:B--2---:R-:W-:Y:S01]  /*3ae0*/  VIADD R0, R0, 0xc0 ;  /* 0x000000c000007836 */ /* 0x004fe20000000000 */
[----:B------:R-:W-:Y:S01]  /*3af0*/  @!PT LDS RZ, [RZ] ;  /* 0x00000000fffff984 */ /* 0x000fe20000000800 */
[----:B------:R-:W-:Y:S01]  /*3b00*/  @!PT LDS RZ, [RZ] ;  /* 0x00000000fffff984 */ /* 0x000fe20000000800 */
[----:B------:R-:W-:Y:S01]  /*3b10*/  @!PT LDS RZ, [RZ] ;  /* 0x00000000fffff984 */ /* 0x000fe20000000800 */
[----:B------:R-:W-:Y:S01]  /*3b20*/  @!PT LDS RZ, [RZ] ;  /* 0x00000000fffff984 */ /* 0x000fe20000000800 */
[----:B------:R2:W-:Y:S06]  /*3b30*/  MEMBAR.ALL.CTA ;  /* 0x0000000000007992 */ /* 0x0005ec0000008000 */
[----:B--2---:R-:W2:Y:S01]  /*3b40*/  FENCE.VIEW.ASYNC.S ;  /* 0x00000000000073c6 */ /* 0x004ea20000000000 */
[----:B------:R-:W-:Y:S04]  /*3b50*/  PRMT R0, RZ, 0x654, R0 ;  /* 0x00000654ff007816 */ /* 0x000fe80000000000 */
[----:B--2---:R2:W-:Y:S01]  /*3b60*/  SYNCS.ARRIVE.TRANS64.RED.A1T0 RZ, [R0+URZ], RZ ;  /* 0x000000ff00ff79a7 */ /* 0x0045e200081004ff */
[----:B---3--:R-:W-:Y:S11]  /*3b70*/  LOP3.LUT P3, RZ, R26, 0x1, RZ, 0xc0, !PT ;  /* 0x000000011aff7812 */ /* 0x008ff6000786c0ff */
[----:B------:R-:W-:Y:S02]  /*3b80*/  @!UPT UIADD3 URZ, UPT, UPT, URZ, URZ, URZ ;  /* 0x000000fffffff290 */ /* 0x000fe4000fffe0ff */
[----:B------:R-:W-:Y:S02]  /*3b90*/  @P3 MOV R13, R24 ;  /* 0x00000018000d3202 */ /* 0x000fe40000000f00 */
[----:B------:R-:W-:Y:S01]  /*3ba0*/  @P3 LOP3.LUT R8, R25, 0xffff, RZ, 0xc0, !PT ;  /* 0x0000ffff19083812 */ /* 0x000fe200078ec0ff */
[----:B--2---:R-:W-:Y:S06]  /*3bb0*/  @!P0 BRA `(.L_x_69) ;  /* 0x0000000000a48947 */ /* 0x004fec0003800000 */
[----:B-1----:R-:W-:Y:S01]  /*3bc0*/  IMAD.HI.U32 R35, R22, R7, RZ ;  /* 0x0000000716237227 */ /* 0x002fe200078e00ff */
[----:B------:R-:W-:Y:S02]  /*3bd0*/  ISETP.NE.AND P0, PT, R6, 0x1, PT ;  /* 0x000000010600780c */ /* 0x000fe40003f05270 */
[----:B------:R-:W-:Y:S01]  /*3be0*/  ISETP.NE.AND P2, PT, R72, 0x1, PT ;  /* 0x000000014800780c */ /* 0x000fe20003f45270 */
[----:B----4-:R-:W-:Y:S01]  /*3bf0*/  IMAD.HI.U32 R34, R19, R16, RZ ;  /* 0x0000001013227227 */ /* 0x010fe200078e00ff */
[----:B------:R-:W-:Y:S02]  /*3c00*/  SHF.R.U32.HI R35, RZ, R18, R35 ;  /* 0x00000012ff237219 */ /* 0x000fe40000011623 */
[----:B------:R-:W-:Y:S01]  /*3c10*/  ISETP.NE.AND P4, PT, R2, 0x1, PT ;  /* 0x000000010200780c */ /* 0x000fe20003f85270 */
[----:B------:R-:W-:Y:S01]  /*3c20*/  IMAD.HI.U32 R36, R13, R16, RZ ;  /* 0x000000100d247227 */ /* 0x000fe200078e00ff */
[----:B------:R-:W-:Y:S02]  /*3c30*/  SHF.R.U32.HI R34, RZ, R17, R34 ;  /* 0x00000011ff227219 */ /* 0x000fe40000011622 */
[----:B------:R-:W-:Y:S01]  /*3c40*/  SEL R3, R22, R35, !P0 ;  /* 0x0000002316037207 */ /* 0x000fe20004000000 */
[C---:B------:R-:W-:Y:S01]  /*3c50*/  IMAD.HI.U32 R35, R8.reuse, R7, RZ ;  /* 0x0000000708237227 */ /* 0x040fe200078e00ff */
[----:B------:R-:W-:Y:S02]  /*3c60*/  SEL R11, R19, R34, !P4 ;  /* 0x00000022130b7207 */ /* 0x000fe40006000000 */
[----:B------:R-:W-:Y:S01]  /*3c70*/  SHF.R.U32.HI R36, RZ, R17, R36 ;  /* 0x00000011ff247219 */ /* 0x000fe20000011624 */
[----:B------:R-:W-:Y:S01]  /*3c80*/  IMAD.HI.U32 R38, R3, R4, RZ ;  /* 0x0000000403267227 */ /* 0x000fe200078e00ff */
[----:B------:R-:W-:Y:S03]  /*3c90*/  SHF.R.U32.HI R35, RZ, R18, R35 ;  /* 0x00000012ff237219 */ /* 0x000fe60000011623 */
[----:B------:R-:W-:Y:S01]  /*3ca0*/  IMAD.HI.U32 R34, R11, R4, RZ ;  /* 0x000000040b227227 */ /* 0x000fe200078e00ff */
[----:B------:R-:W-:Y:S02]  /*3cb0*/  @P2 SHF.R.U32.HI R3, RZ, R5, R38 ;  /* 0x00000005ff032219 */ /* 0x000fe40000011626 */
[----:B------:R-:W-:Y:S02]  /*3cc0*/  SEL R9, R8, R35, !P0 ;  /* 0x0000002308097207 */ /* 0x000fe40004000000 */
[----:B------:R-:W-:Y:S01]  /*3cd0*/  @P2 SHF.R.U32.HI R11, RZ, R5, R34 ;  /* 0x00000005ff0b2219 */ /* 0x000fe20000011622 */
[C---:B------:R-:W-:Y:S01]  /*3ce0*/  IMAD R10, R72.reuse, R3, RZ ;  /* 0x00000003480a7224 */ /* 0x040fe200078e02ff */
[----:B------:R-:W-:Y:S01]  /*3cf0*/  SEL R3, R13, R36, !P4 ;  /* 0x000000240d037207 */ /* 0x000fe20006000000 */
[C---:B------:R-:W-:Y:S03]  /*3d00*/  IMAD.HI.U32 R14, R9.reuse, R4, RZ ;  /* 0x00000004090e7227 */ /* 0x040fe600078e00ff */
[----:B------:R-:W-:Y:S01]  /*3d10*/  ISETP.GE.AND P0, PT, R9, R10, PT ;  /* 0x0000000a0900720c */ /* 0x000fe20003f06270 */
[C---:B------:R-:W-:Y:S01]  /*3d20*/  IMAD R12, R72.reuse, R11, RZ ;  /* 0x0000000b480c7224 */ /* 0x040fe200078e02ff */
[-C--:B------:R-:W-:Y:S04]  /*3d30*/  SHF.R.U32.HI R14, RZ, R5.reuse, R14 ;  /* 0x00000005ff0e7219 */ /* 0x080fe8000001160e */
[----:B------:R-:W-:Y:S02]  /*3d40*/  ISETP.GE.OR P0, PT, R3, R12, P0 ;  /* 0x0000000c0300720c */ /* 0x000fe40000706670 */
[----:B------:R-:W-:Y:S05]  /*3d50*/  SEL R15, R9, R14, !P2 ;  /* 0x0000000e090f7207 */ /* 0x000fea0005000000 */
[----:B------:R-:W-:Y:S04]  /*3d60*/  IMAD.MOV R14, RZ, RZ, -R15 ;  /* 0x000000ffff0e7224 */ /* 0x000fe800078e0a0f */
[----:B------:R-:W-:Y:S02]  /*3d70*/  IMAD R14, R72, R14, R9 ;  /* 0x0000000e480e7224 */ /* 0x000fe400078e0209 */
[C---:B------:R-:W-:Y:S05]  /*3d80*/  @!P0 IMAD.HI.U32 R10, R3.reuse, R4, RZ ;  /* 0x00000004030a8227 */ /* 0x040fea00078e00ff */
[----:B------:R-:W-:Y:S04]  /*3d90*/  @!P0 SHF.R.U32.HI R10, RZ, R5, R10 ;  /* 0x00000005ff0a8219 */ /* 0x000fe8000001160a */
[----:B------:R-:W-:Y:S01]  /*3da0*/  @!P0 SEL R0, R3, R10, !P2 ;  /* 0x0000000a03008207 */ /* 0x000fe20005000000 */
[----:B------:R-:W-:Y:S03]  /*3db0*/  IMAD.MOV R10, RZ, RZ, -R3 ;  /* 0x000000ffff0a7224 */ /* 0x000fe600078e0a03 */
[----:B------:R-:W-:Y:S01]  /*3dc0*/  @!P0 IADD3 R15, PT, PT, R15, -R0, RZ ;  /* 0x800000000f0f8210 */ /* 0x000fe20007ffe0ff */
[----:B------:R-:W-:Y:S01]  /*3dd0*/  @!P0 IMAD R0, R11, R14, R0 ;  /* 0x0000000e0b008224 */ /* 0x000fe200078e0200 */
[----:B------:R-:W-:Y:S01]  /*3de0*/  IADD3 R11, PT, PT, -R9, RZ, RZ ;  /* 0x000000ff090b7210 */ /* 0x000fe20007ffe1ff */
[----:B------:R-:W-:Y:S02]  /*3df0*/  IMAD R13, R2, R10, R13 ;  /* 0x0000000a020d7224 */ /* 0x000fe400078e020d */
[----:B------:R-:W-:Y:S02]  /*3e00*/  @!P0 IMAD R9, R15, R72, R3 ;  /* 0x000000480f098224 */ /* 0x000fe400078e0203 */
[----:B------:R-:W-:Y:S02]  /*3e10*/  @!P0 IMAD.MOV.U32 R3, RZ, RZ, R0 ;  /* 0x000000ffff038224 */ /* 0x000fe400078e0000 */
[----:B------:R-:W-:Y:S02]  /*3e20*/  IMAD R8, R6, R11, R8 ;  /* 0x0000000b06087224 */ /* 0x000fe400078e0208 */
[----:B------:R-:W-:Y:S02]  /*3e30*/  IMAD R13, R3, R2, R13 ;  /* 0x00000002030d7224 */ /* 0x000fe400078e020d */
[----:B------:R-:W-:Y:S02]  /*3e40*/  IMAD R8, R9, R6, R8 ;  /* 0x0000000609087224 */ /* 0x000fe400078e0208 */
.L_x_69:
[----:B------:R-:W-:Y:S05]  /*3e50*/  BRA.U UP1, `(.L_x_70) ;  /* 0x0000000101107547 */ /* 0x000fea000b800000 */
[----:B------:R-:W-:Y:S04]  /*3e60*/  MOV R0, UR6 ;  /* 0x0000000600007c02 */ /* 0x000fe80008000f00 */
[----:B------:R-:W-:Y:S04]  /*3e70*/  SHF.L.U32 R3, R0, 0x1f, RZ ;  /* 0x0000001f00037819 */ /* 0x000fe800000006ff */
[----:B------:R-:W2:Y:S02]  /*3e80*/  SYNCS.PHASECHK.TRANS64.TRYWAIT P0, [UR7+0xa8], R3 ;  /* 0x0000a803ff0075a7 */ /* 0x000ea40008001107 */
[----:B--2---:R-:W-:Y:S05]  /*3e90*/  @!P0 BRA `(.L_x_71) ;  /* 0x0000007400448947 */ /* 0x004fea0003800000 */
.L_x_70:
[----:B------:R-:W-:Y:S02]  /*3ea0*/  R2UR UR35, R21 ;  /* 0x00000000152372ca */ /* 0x000fe400000e0000 */
[----:B------:R-:W-:Y:S02]  /*3eb0*/  R2UR UR34, R20 ;  /* 0x00000000142272ca */ /* 0x000fe400000e0000 */
[----:B------:R-:W-:Y:S02]  /*3ec0*/  ISETP.NE.U32.AND P2, PT, RZ, UR4, PT ;  /* 0x00000004ff007c0c */ /* 0x000fe4000bf45070 */
[----:B------:R-:W-:Y:S02]  /*3ed0*/  SHF.L.U32 R12, R31, 0x1f, RZ ;  /* 0x0000001f1f0c7819 */ /* 0x000fe400000006ff */
[----:B------:R-:W-:Y:S05]  /*3ee0*/  ISETP.NE.AND.EX P2, PT, RZ, UR5, PT, P2 ;  /* 0x00000005ff007c0c */ /* 0x000fea000bf45320 */
[----:B------:R-:W-:Y:S02]  /*3ef0*/  USHF.L.U32 UR35, UR35, 0x7, URZ ;  /* 0x0000000723237899 */ /* 0x000fe400080006ff */
[----:B------:R-:W-:Y:S01]  /*3f00*/  USHF.L.U32 UR34, UR34, 0x8, URZ ;  /* 0x0000000822227899 */ /* 0x000fe200080006ff */
[----:B------:R-:W-:Y:S11]  /*3f10*/  BRA.U !UP3, `(.L_x_72) ;  /* 0x000000010b347547 */ /* 0x000ff6000b800000 */
[----:B------:R-:W-:Y:S01]  /*3f20*/  UPLOP3.LUT UP0, UPT, UPT, UPT, UP2, 0x80, 0x8 ;  /* 0x000000000008789c */ /* 0x000fe20003f0f020 */
[----:B--2---:R-:W-:Y:S02]  /*3f30*/  HFMA2 R0, -RZ, RZ, 0, 5.9604644775390625e-08 ;  /* 0x00000001ff007431 */ /* 0x004fe400000001ff */
[----:B------:R-:W-:Y:S03]  /*3f40*/  IMAD.MOV.U32 R155, RZ, RZ, 0x1 ;  /* 0x00000001ff9b7424 */ /* 0x000fe600078e00ff */
[----:B------:R-:W-:Y:S05]  /*3f50*/  PLOP3.LUT P0, PT, PT, PT, UP0, 0x80, 0x8 ;  /* 0x000000000008781c */ /* 0x000fea0003f0f008 */
[----:B------:R-:W2:Y:S01]  /*3f60*/  @UP0 LDCU.64 UR10, c[0x0][0x888] ;  /* 0x00011100ff0a07ac */ /* 0x000ea20008000a00 */
[----:B------:R-:W-:Y:S07]  /*3f70*/  @UP0 UIMAD UR8, UR36, UR4, URZ ;  /* 0x00000004240802a4 */ /* 0x000fee000f8e02ff */
[----:B------:R-:W-:Y:S01]  /*3f80*/  @!P0 PRMT R155, R0, 0x7610, R155 ;  /* 0x00007610009b8816 */ /* 0x000fe2000000009b */
[----:B--2---:R-:W-:Y:S03]  /*3f90*/  @UP0 UIMAD.WIDE UR10, UR8, 0x4, UR10 ;  /* 0x00000004080a08a5 */ /* 0x004fe6000f8e020a */
[----:B------:R-:W2:Y:S03]  /*3fa0*/  @!UP0 LDCU UR8, c[0x0][0x880] ;  /* 0x00011000ff0887ac */ /* 0x000ea60008000800 */
[----:B------:R-:W-:Y:S01]  /*3fb0*/  IMAD.U32 R10, RZ, RZ, UR10 ;  /* 0x0000000aff0a7e24 */ /* 0x000fe2000f8e00ff */
[----:B------:R-:W-:Y:S05]  /*3fc0*/  MOV R11, UR11 ;  /* 0x0000000b000b7c02 */ /* 0x000fea0008000f00 */
[----:B-----5:R3:W5:Y:S02]  /*3fd0*/  @P0 LDG.E R81, desc[UR46][R10.64] ;  /* 0x0000002e0a510981 */ /* 0x020764000c1e1900 */
[----:B--23--:R-:W-:Y:S07]  /*3fe0*/  @!P0 IMAD.U32 R81, RZ, RZ, UR8 ;  /* 0x00000008ff518e24 */ /* 0x00cfee000f8e00ff */
.L_x_72:
[----:B-----5:R-:W-:Y:S01]  /*3ff0*/  @!P2 FSETP.EQ.AND P0, PT, R81, RZ, PT ;  /* 0x000000ff5100a20b */ /* 0x020fe20003f02000 */
[----:B------:R-:W-:Y:S01]  /*4000*/  @!UPT UIADD3 URZ, UPT, UPT, URZ, URZ, URZ ;  /* 0x000000fffffff290 */ /* 0x000fe2000fffe0ff */
[----:B------:R-:W-:Y:S11]  /*4010*/  @!P2 BRA `(.L_x_73) ;  /* 0x000000000014a947 */ /* 0x000ff60003800000 */
[----:B------:R-:W-:Y:S02]  /*4020*/  LOP3.LUT P2, RZ, R155, 0xff, RZ, 0xc0, !PT ;  /* 0x000000ff9bff7812 */ /* 0x000fe4000784c0ff */
[----:B------:R-:W-:Y:S04]  /*4030*/  PLOP3.LUT P0, PT, PT, PT, UP0, 0x80, 0x8 ;  /* 0x000000000008781c */ /* 0x000fe80003f0f008 */
[----:B------:R-:W-:Y:S07]  /*4040*/  PLOP3.LUT P0, PT, P0, PT, PT, 0x8, 0x80 ;  /* 0x000000000080781c */ /* 0x000fee000070e170 */
[----:B------:R-:W-:Y:S11]  /*4050*/  @P2 FSETP.EQ.AND P0, PT, R81, RZ, PT ;  /* 0x000000ff5100220b */ /* 0x000ff60003f02000 */
[----:B------:R-:W-:Y:S02]  /*4060*/  @!UPT UIADD3 URZ, UPT, UPT, URZ, URZ, URZ ;  /* 0x000000fffffff290 */ /* 0x000fe4000fffe0ff */
.L_x_73:
[----:B------:R-:W3:Y:S01]  /*4070*/  SYNCS.PHASECHK.TRANS64.TRYWAIT P2, [UR7+0x80], R12 ;  /* 0x0000800cff0075a7 */ /* 0x000ee20008041107 */
[----:B------:R-:W-:Y:S04]  /*4080*/  ELECT P4, URZ, PT ;  /* 0x0000000000ff782f */ /* 0x000fe80003880000 */
[----:B------:R-:W-:Y:S11]  /*4090*/  PLOP3.LUT P4, PT, P0, P4, PT, 0xf2, 0x2f ;  /* 0x00000000002f781c */ /* 0x000ff60000789e72 */
[----:B------:R-:W-:Y:S02]  /*40a0*/  @!UPT UIADD3 URZ, UPT, UPT, URZ, URZ, URZ ;  /* 0x000000fffffff290 */ /* 0x000fe4000fffe0ff */
[----:B-1----:R-:W-:Y:S05]  /*40b0*/  @!P4 IADD3 R9, P0, PT, R32, 0x580, RZ ;  /* 0x000005802009c810 */ /* 0x002fea0007f1e0ff */
[----:B--2---:R-:W-:Y:S01]  /*40c0*/  @!P4 IMAD.X R0, RZ, RZ, R33, P0 ;  /* 0x000000ffff00c224 */ /* 0x004fe200000e0621 */
[----:B---3--:R-:W-:Y:S07]  /*40d0*/  @!P2 BRA `(.L_x_74) ;  /* 0x0000007000cca947 */ /* 0x008fee0003800000 */
.L_x_161:
[----:B------:R-:W-:Y:S01]  /*40e0*/  @!P4 R2UR UR8, R0 ;  /* 0x000000000008c2ca */ /* 0x000fe200000e0000 */
[----:B------:R-:W-:Y:S01]  /*40f0*/  VOTEU.ALL UP1, P4 ;  /* 0x0000000000ff7886 */ /* 0x000fe20002020000 */
[----:B------:R-:W-:Y:S01]  /*4100*/  @!P4 R2UR UR9, R9 ;  /* 0x000000000909c2ca */ /* 0x000fe200000e0000 */
[----:B------:R-:W-:Y:S01]  /*4110*/  @!P4 IMAD.MOV.U32 R0, RZ, RZ, 0x4000 ;  /* 0x00004000ff00c424 */ /* 0x000fe200078e00ff */
[----:B------:R-:W-:Y:S01]  /*4120*/  UMOV UR10, 0x0 ;  /* 0x00000000000a7882 */ /* 0x000fe20000000000 */
[----:B------:R-:W-:Y:S01]  /*4130*/  UMOV UR11, 0x10000000 ;  /* 0x10000000000b7882 */ /* 0x000fe20000000000 */
[----:B------:R-:W-:Y:S01]  /*4140*/  @!UP1 UIADD3 UR32, UPT, UPT, UR7, 0x400, URZ ;  /* 0x0000040007209890 */ /* 0x000fe2000fffe0ff */
[----:B------:R-:W-:Y:S01]  /*4150*/  @!P4 IADD3 R9, P0, PT, R32, 0x580, RZ ;  /* 0x000005802009c810 */ /* 0x000fe20007f1e0ff */
[----:B------:R-:W-:Y:S05]  /*4160*/  VOTEU.ALL UP1, P4 ;  /* 0x0000000000ff7886 */ /* 0x000fea0002020000 */
[----:B------:R-:W-:Y:S01]  /*4170*/  IMAD.U32 R11, RZ, RZ, UR8 ;  /* 0x00000008ff0b7e24 */ /* 0x000fe2000f8e00ff */
[----:B------:R-:W-:Y:S01]  /*4180*/  UPRMT UR8, UR37, 0x654, UR33 ;  /* 0x0000065425087896 */ /* 0x000fe20008000021 */
[----:B------:R-:W-:Y:S03]  /*4190*/  IMAD.U32 R10, RZ, RZ, UR9 ;  /* 0x00000009ff0a7e24 */ /* 0x000fe6000f8e00ff */
[----:B------:R-:W-:Y:S02]  /*41a0*/  @!P4 R2UR UR15, R11 ;  /* 0x000000000b0fc2ca */ /* 0x000fe400000e0000 */
[----:B------:R-:W-:Y:S11]  /*41b0*/  @!P4 R2UR UR14, R10 ;  /* 0x000000000a0ec2ca */ /* 0x000ff600000e0000 */
[----:B------:R-:W-:Y:S02]  /*41c0*/  @!UPT UIADD3 URZ, UPT, UPT, URZ, URZ, URZ ;  /* 0x000000fffffff290 */ /* 0x000fe4000fffe0ff */
[----:B------:R2:W-:Y:S01]  /*41d0*/  @!UP1 UTMALDG.3D [UR32], [UR14], desc[UR10] ;  /* 0x00000a200e0095b4 */ /* 0x0005e20008011000 */
[----:B------:R3:W-:Y:S01]  /*41e0*/  @!P4 SYNCS.ARRIVE.TRANS64.RED.A0TR RZ, [UR7+0x60], R0 ;  /* 0x00006000ffffc9a7 */ /* 0x0007e20008300407 */
[----:B------:R-:W-:Y:S01]  /*41f0*/  SYNCS.ARRIVE.TRANS64.RED.A1T0 RZ, [UR8], RZ ;  /* 0x000000ffffff79a7 */ /* 0x000fe20008100408 */
[----:B---3--:R-:W-:Y:S01]  /*4200*/  @!P4 IMAD.X R0, RZ, RZ, R33, P0 ;  /* 0x000000ffff00c224 */ /* 0x008fe200000e0621 */
[----:B------:R-:W3:Y:S02]  /*4210*/  SYNCS.PHASECHK.TRANS64.TRYWAIT P2, [UR7+0x88], R12 ;  /* 0x0000880cff0075a7 */ /* 0x000ee40008041107 */
[----:B--23--:R-:W-:Y:S05]  /*4220*/  @!P2 BRA `(.L_x_75) ;  /* 0x000000700090a947 */ /* 0x00cfea0003800000 */
.L_x_163:
        /* <DEDUP_REMOVED lines=8> */
[----:B------:R-:W-:Y:S01]  /*42b0*/  @!UP1 UIADD3 UR24, UPT, UPT, UR7, 0x4400, URZ ;  /* 0x0000440007189890 */ /* 0x000fe2000fffe0ff */
[----:B------:R-:W-:Y:S01]  /*42c0*/  VOTEU.ALL UP1, P4 ;  /* 0x0000000000ff7886 */ /* 0x000fe20002020000 */
[----:B------:R-:W-:Y:S01]  /*42d0*/  UMOV UR27, UR35 ;  /* 0x00000023001b7c82 */ /* 0x000fe20008000000 */
[----:B------:R-:W-:Y:S02]  /*42e0*/  UMOV UR28, UR36 ;  /* 0x00000024001c7c82 */ /* 0x000fe40008000000 */
[----:B------:R-:W-:Y:S01]  /*42f0*/  IMAD.U32 R11, RZ, RZ, UR8 ;  /* 0x00000008ff0b7e24 */ /* 0x000fe2000f8e00ff */
[----:B------:R-:W-:Y:S01]  /*4300*/  UPRMT UR8, UR37, 0x654, UR25 ;  /* 0x0000065425087896 */ /* 0x000fe20008000019 */
[----:B------:R-:W-:Y:S02]  /*4310*/  IMAD.U32 R10, RZ, RZ, UR9 ;  /* 0x00000009ff0a7e24 */ /* 0x000fe4000f8e00ff */
[----:B------:R-:W-:Y:S01]  /*4320*/  @!P4 IMAD.X R20, RZ, RZ, R33, P0 ;  /* 0x000000ffff14c224 */ /* 0x000fe200000e0621 */
[----:B------:R-:W-:Y:S02]  /*4330*/  @!P4 R2UR UR15, R11 ;  /* 0x000000000b0fc2ca */ /* 0x000fe400000e0000 */
[----:B------:R-:W-:Y:S11]  /*4340*/  @!P4 R2UR UR14, R10 ;  /* 0x000000000a0ec2ca */ /* 0x000ff600000e0000 */
[----:B------:R-:W-:Y:S02]  /*4350*/  @!UPT UIADD3 URZ, UPT, UPT, URZ, URZ, URZ ;  /* 0x000000fffffff290 */ /* 0x000fe4000fffe0ff */
[----:B------:R2:W-:Y:S01]  /*4360*/  @!UP1 UTMALDG.3D [UR24], [UR14], desc[UR10] ;  /* 0x00000a180e0095b4 */ /* 0x0005e20008011000 */
[----:B------:R2:W-:Y:S01]  /*4370*/  @!P4 SYNCS.ARRIVE.TRANS64.RED.A0TR RZ, [UR7+0x68], R0 ;  /* 0x00006800ffffc9a7 */ /* 0x0005e20008300407 */
[----:B------:R-:W-:Y:S01]  /*4380*/  SYNCS.ARRIVE.TRANS64.RED.A1T0 RZ, [UR8], RZ ;  /* 0x000000ffffff79a7 */ /* 0x000fe20008100408 */
[----:B------:R-:W3:Y:S02]  /*4390*/  SYNCS.PHASECHK.TRANS64.TRYWAIT P2, [UR7+0x90], R12 ;  /* 0x0000900cff0075a7 */ /* 0x000ee40008041107 */
[----:B--23--:R-:W-:Y:S05]  /*43a0*/  @!P2 BRA `(.L_x_76) ;  /* 0x000000700048a947 */ /* 0x00cfea0003800000 */
.L_x_165:
[----:B------:R-:W2:Y:S01]  /*43b0*/  LDC.64 R14, c[0x0][0xb10] ;  /* 0x0002c400ff0e7b82 */ /* 0x000ea20000000a00 */
[----:B------:R-:W-:Y:S01]  /*43c0*/  @!P4 R2UR UR8, R20 ;  /* 0x000000001408c2ca */ /* 0x000fe200000e0000 */
[----:B------:R-:W-:Y:S01]  /*43d0*/  VOTEU.ALL UP1, P4 ;  /* 0x0000000000ff7886 */ /* 0x000fe20002020000 */
[----:B------:R-:W-:Y:S01]  /*43e0*/  @!P4 R2UR UR9, R21 ;  /* 0x000000001509c2ca */ /* 0x000fe200000e0000 */
[----:B------:R-:W-:Y:S01]  /*43f0*/  UMOV UR10, 0x0 ;  /* 0x00000000000a7882 */ /* 0x000fe20000000000 */
[----:B------:R-:W-:Y:S03]  /*4400*/  UMOV UR11, 0x10000000 ;  /* 0x10000000000b7882 */ /* 0x000fe60000000000 */
[----:B------:R-:W3:Y:S01]  /*4410*/  LDC.64 R10, c[0x0][0xb18] ;  /* 0x0002c600ff0a7b82 */ /* 0x000ee20000000a00 */
[----:B------:R-:W-:Y:S01]  /*4420*/  @!UP1 UIADD3 UR18, UPT, UPT, UR34, 0x80, URZ ;  /* 0x0000008022129890 */ /* 0x000fe2000fffe0ff */
[----:B------:R-:W-:Y:S01]  /*4430*/  @P3 SHF.R.U32.HI R28, RZ, 0x10, R25 ;  /* 0x00000010ff1c3819 */ /* 0x000fe20000011619 */
[----:B------:R-:W-:Y:S01]  /*4440*/  @!UP1 UIADD3 UR16, UPT, UPT, UR7, 0x8400, URZ ;  /* 0x0000840007109890 */ /* 0x000fe2000fffe0ff */
[----:B------:R-:W-:Y:S01]  /*4450*/  VIADD R30, R30, 0x1 ;  /* 0x000000011e1e7836 */ /* 0x000fe20000000000 */
[----:B------:R-:W-:Y:S03]  /*4460*/  VOTEU.ALL UP1, P4 ;  /* 0x0000000000ff7886 */ /* 0x000fe60002020000 */
[----:B------:R-:W5:Y:S01]  /*4470*/  @!P1 LDC R0, c[0x0][0xb20] ;  /* 0x0002c800ff009b82 */ /* 0x000f620000000800 */
[----:B------:R-:W-:Y:S01]  /*4480*/  UMOV UR19, UR35 ;  /* 0x0000002300137c82 */ /* 0x000fe20008000000 */
[----:B------:R-:W-:Y:S01]  /*4490*/  IMAD.U32 R21, RZ, RZ, UR8 ;  /* 0x00000008ff157e24 */ /* 0x000fe2000f8e00ff */
[----:B------:R-:W-:Y:S05]  /*44a0*/  UMOV UR20, UR36 ;  /* 0x0000002400147c82 */ /* 0x000fea0008000000 */
[----:B-1----:R-:W1:Y:S01]  /*44b0*/  @!P1 LDC R3, c[0x0][0xb0c] ;  /* 0x0002c300ff039b82 */ /* 0x002e620000000800 */
[----:B------:R-:W-:Y:S01]  /*44c0*/  IMAD.U32 R20, RZ, RZ, UR9 ;  /* 0x00000009ff147e24 */ /* 0x000fe2000f8e00ff */
[----:B------:R-:W-:Y:S01]  /*44d0*/  UPRMT UR8, UR37, 0x654, UR17 ;  /* 0x0000065425087896 */ /* 0x000fe20008000011 */
[----:B------:R-:W-:Y:S03]  /*44e0*/  @!P4 R2UR UR15, R21 ;  /* 0x00000000150fc2ca */ /* 0x000fe600000e0000 */
[----:B------:R-:W-:Y:S01]  /*44f0*/  @!P4 R2UR UR14, R20 ;  /* 0x00000000140ec2ca */ /* 0x000fe200000e0000 */
[----:B------:R-:W-:Y:S11]  /*4500*/  @!P4 IMAD.MOV.U32 R20, RZ, RZ, 0x4000 ;  /* 0x00004000ff14c424 */ /* 0x000ff600078e00ff */
[----:B------:R-:W-:Y:S01]  /*4510*/  @!UPT UIADD3 URZ, UPT, UPT, URZ, URZ, URZ ;  /* 0x000000fffffff290 */ /* 0x000fe2000fffe0ff */
[----:B------:R1:W-:Y:S01]  /*4520*/  @!UP1 UTMALDG.3D [UR16], [UR14], desc[UR10] ;  /* 0x00000a100e0095b4 */ /* 0x0003e20008011000 */
[----:B------:R1:W-:Y:S02]  /*4530*/  @!P4 SYNCS.ARRIVE.TRANS64.RED.A0TR RZ, [UR7+0x70], R20 ;  /* 0x00007014ffffc9a7 */ /* 0x0003e40008300407 */
[----:B-1----:R-:W-:Y:S01]  /*4540*/  @!P1 ISETP.NE.AND P2, PT, R3, 0x1, PT ;  /* 0x000000010300980c */ /* 0x002fe20003f45270 */
[C---:B--2---:R-:W-:Y:S01]  /*4550*/  @!P1 IMAD.HI.U32 R14, R13.reuse, R14, RZ ;  /* 0x0000000e0d0e9227 */ /* 0x044fe200078e00ff */
[----:B---3--:R-:W-:Y:S03]  /*4560*/  @!P1 ISETP.NE.AND P0, PT, R10, 0x1, PT ;  /* 0x000000010a00980c */ /* 0x008fe60003f05270 */
[C---:B------:R-:W-:Y:S01]  /*4570*/  @!P1 IMAD.HI.U32 R11, R8.reuse, R11, RZ ;  /* 0x0000000b080b9227 */ /* 0x040fe200078e00ff */
[----:B------:R-:W-:Y:S04]  /*4580*/  @!P1 SHF.R.U32.HI R14, RZ, R15, R14 ;  /* 0x0000000fff0e9219 */ /* 0x000fe8000001160e */
[----:B-----5:R-:W-:Y:S01]  /*4590*/  @!P1 SHF.R.U32.HI R9, RZ, R0, R11 ;  /* 0x00000000ff099219 */ /* 0x020fe2000001160b */
[----:B------:R-:W-:Y:S01]  /*45a0*/  SYNCS.ARRIVE.TRANS64.RED.A1T0 RZ, [UR8], RZ ;  /* 0x000000ffffff79a7 */ /* 0x000fe20008100408 */
[----:B------:R-:W-:Y:S02]  /*45b0*/  @!P1 SEL R14, R13, R14, !P2 ;  /* 0x0000000e0d0e9207 */ /* 0x000fe40005000000 */
[----:B------:R-:W-:Y:S01]  /*45c0*/  @!P1 SEL R9, R8, R9, !P0 ;  /* 0x0000000908099207 */ /* 0x000fe20004000000 */
[----:B------:R-:W1:Y:S04]  /*45d0*/  SYNCS.PHASECHK.TRANS64.TRYWAIT P5, [UR7+0x98], R12 ;  /* 0x0000980cff0075a7 */ /* 0x000e6800080a1107 */
[----:B------:R-:W-:Y:S02]  /*45e0*/  @!P1 IMAD.IADD R0, R9, 0x1, -R14 ;  /* 0x0000000109009824 */ /* 0x000fe400078e0a0e */
[----:B------:R-:W-:Y:S02]  /*45f0*/  @!P1 IMAD.IADD R9, R14, 0x1, -R9 ;  /* 0x000000010e099824 */ /* 0x000fe400078e0a09 */
[----:B------:R-:W-:Y:S02]  /*4600*/  @!P1 IMAD R13, R0, R3, R13 ;  /* 0x00000003000d9224 */ /* 0x000fe400078e020d */
[----:B------:R-:W-:Y:S01]  /*4610*/  @!P1 IMAD R8, R9, R10, R8 ;  /* 0x0000000a09089224 */ /* 0x000fe200078e0208 */
[----:B-1----:R-:W-:Y:S06]  /*4620*/  @!P5 BRA `(.L_x_77) ;  /* 0x0000006c00c0d947 */ /* 0x002fec0003800000 */
.L_x_167:
[----:B-1----:R-:W-:Y:S01]  /*4630*/  @!P4 IADD3 R3, P0, PT, R32, 0x580, RZ ;  /* 0x000005802003c810 */ /* 0x002fe20007f1e0ff */
[----:B------:R-:W-:Y:S01]  /*4640*/  VOTEU.ALL UP1, P4 ;  /* 0x0000000000ff7886 */ /* 0x000fe20002020000 */
[----:B------:R-:W-:Y:S01]  /*4650*/  UMOV UR18, 0x0 ;  /* 0x0000000000127882 */ /* 0x000fe20000000000 */
[----:B------:R-:W-:Y:S01]  /*4660*/  UMOV UR19, 0x10000000 ;  /* 0x1000000000137882 */ /* 0x000fe20000000000 */
[----:B------:R-:W-:Y:S01]  /*4670*/  @!P4 R2UR UR9, R3 ;  /* 0x000000000309c2ca */ /* 0x000fe200000e0000 */
[----:B------:R-:W-:Y:S01]  /*4680*/  @!P4 IMAD.X R0, RZ, RZ, R33, P0 ;  /* 0x000000ffff00c224 */ /* 0x000fe200000e0621 */
[----:B------:R-:W-:Y:S01]  /*4690*/  @!UP1 UIADD3 UR10, UPT, UPT, UR34, 0xc0, URZ ;  /* 0x000000c0220a9890 */ /* 0x000fe2000fffe0ff */
[----:B------:R-:W-:Y:S01]  /*46a0*/  ISETP.NE.AND P0, PT, R30, 0x2, PT ;  /* 0x000000021e00780c */ /* 0x000fe20003f05270 */
[----:B------:R-:W-:Y:S01]  /*46b0*/  UMOV UR11, UR35 ;  /* 0x00000023000b7c82 */ /* 0x000fe20008000000 */
[----:B------:R-:W-:Y:S01]  /*46c0*/  UMOV UR12, UR36 ;  /* 0x00000024000c7c82 */ /* 0x000fe20008000000 */
[----:B------:R-:W-:Y:S01]  /*46d0*/  @!P4 R2UR UR8, R0 ;  /* 0x000000000008c2ca */ /* 0x000fe200000e0000 */
[----:B------:R-:W-:Y:S01]  /*46e0*/  IMAD.IADD R20, R8, 0x1, R154 ;  /* 0x0000000108147824 */ /* 0x000fe200078e029a */
[----:B------:R-:W-:Y:S01]  /*46f0*/  @P3 R2UR UR36, R28 ;  /* 0x000000001c2432ca */ /* 0x000fe200000e0000 */
[----:B------:R-:W-:Y:S01]  /*4700*/  IMAD.IADD R21, R13, 0x1, R156 ;  /* 0x000000010d157824 */ /* 0x000fe200078e029c */
[----:B------:R-:W-:Y:S02]  /*4710*/  SEL R0, RZ, 0x1, P0 ;  /* 0x00000001ff007807 */ /* 0x000fe40000000000 */
[----:B------:R-:W-:Y:S01]  /*4720*/  LOP3.LUT R31, R31, 0x1, RZ, 0x3c, !PT ;  /* 0x000000011f1f7812 */ /* 0x000fe200078e3cff */
[----:B------:R-:W-:Y:S01]  /*4730*/  IMAD.U32 R10, RZ, RZ, UR9 ;  /* 0x00000009ff0a7e24 */ /* 0x000fe2000f8e00ff */
[----:B------:R-:W-:Y:S01]  /*4740*/  @!UP1 UIADD3 UR9, UPT, UPT, UR7, 0x78, URZ ;  /* 0x0000007807099890 */ /* 0x000fe2000fffe0ff */
[----:B------:R-:W-:Y:S02]  /*4750*/  LOP3.LUT R29, R29, R0, RZ, 0x3c, !PT ;  /* 0x000000001d1d7212 */ /* 0x000fe400078e3cff */
[----:B------:R-:W-:Y:S02]  /*4760*/  SEL R30, R30, RZ, P0 ;  /* 0x000000ff1e1e7207 */ /* 0x000fe40000000000 */
[----:B------:R-:W-:Y:S01]  /*4770*/  IMAD.U32 R11, RZ, RZ, UR8 ;  /* 0x00000008ff0b7e24 */ /* 0x000fe2000f8e00ff */
[----:B------:R-:W-:Y:S01]  /*4780*/  @!P4 R2UR UR14, R10 ;  /* 0x000000000a0ec2ca */ /* 0x000fe200000e0000 */
[----:B------:R-:W-:Y:S01]  /*4790*/  @!UP1 UIADD3 UR8, UPT, UPT, UR7, 0xc400, URZ ;  /* 0x0000c40007089890 */ /* 0x000fe2000fffe0ff */
[----:B------:R-:W-:Y:S02]  /*47a0*/  VOTEU.ALL UP1, P4 ;  /* 0x0000000000ff7886 */ /* 0x000fe40002020000 */
[----:B------:R-:W-:Y:S11]  /*47b0*/  @!P4 R2UR UR15, R11 ;  /* 0x000000000b0fc2ca */ /* 0x000ff600000e0000 */
[----:B------:R-:W-:Y:S02]  /*47c0*/  @!UPT UIADD3 URZ, UPT, UPT, URZ, URZ, URZ ;  /* 0x000000fffffff290 */ /* 0x000fe4000fffe0ff */
[----:B------:R2:W-:Y:S01]  /*47d0*/  @!UP1 UTMALDG.3D [UR8], [UR14], desc[UR18] ;  /* 0x000012080e0095b4 */ /* 0x0005e20008011000 */
[----:B------:R2:W-:Y:S01]  /*47e0*/  @!P4 SYNCS.ARRIVE.TRANS64.RED.A0TR RZ, [UR7+0x78], R23 ;  /* 0x00007817ffffc9a7 */ /* 0x0005e20008300407 */
[----:B------:R-:W-:Y:S01]  /*47f0*/  UPLOP3.LUT UP1, UPT, UPT, UPT, UPT, 0x80, 0x8 ;  /* 0x000000000008789c */ /* 0x000fe20003f2f070 */
[----:B------:R-:W-:Y:S01]  /*4800*/  SYNCS.ARRIVE.TRANS64.RED.A1T0 RZ, [UR13], RZ ;  /* 0x000000ffffff79a7 */ /* 0x000fe2000810040d */
[----:B------:R-:W-:Y:S09]  /*4810*/  @P3 BRA `(.L_x_78) ;  /* 0xfffffff000943947 */ /* 0x000ff2000383ffff */
[----:B------:R-:W-:-:S04]  /*4820*/  SHF.L.U32 R3, R31, 0x1f, RZ ;  /* 0x0000001f1f037819 */ /* 0x000fc800000006ff */
[----:B------:R-:W1:Y:S02]  /*4830*/  SYNCS.PHASECHK.TRANS64.TRYWAIT P0, [UR7+0x80], R3 ;  /* 0x00008003ff0075a7 */ /* 0x000e640008001107 */
[----:B-1----:R-:W-:Y:S05]  /*4840*/  @!P0 BRA `(.L_x_79) ;  /* 0x0000006c00508947 */ /* 0x002fea0003800000 */
.L_x_169:
[----:B------:R-:W3:Y:S02]  /*4850*/  SYNCS.PHASECHK.TRANS64.TRYWAIT P0, [UR7+0x88], R3 ;  /* 0x00008803ff0075a7 */ /* 0x000ee40008001107 */
[----:B---3--:R-:W-:Y:S05]  /*4860*/  @!P0 BRA `(.L_x_80) ;  /* 0x0000006c00608947 */ /* 0x008fea0003800000 */
.L_x_171:
[----:B------:R-:W3:Y:S02]  /*4870*/  SYNCS.PHASECHK.TRANS64.TRYWAIT P0, [UR7+0x90], R3 ;  /* 0x00009003ff0075a7 */ /* 0x000ee40008001107 */
[----:B---3--:R-:W-:Y:S05]  /*4880*/  @!P0 BRA `(.L_x_81) ;  /* 0x0000006c00708947 */ /* 0x008fea0003800000 */
.L_x_173:
[----:B-1----:R-:W-:-:S07]  /*4890*/  MOV R0, UR7 ;  /* 0x0000000700007c02 */ /* 0x002fce0008000f00 */
.L_x_82:
[----:B-1----:R-:W-:-:S04]  /*48a0*/  SHF.L.U32 R3, R31, 0x1f, RZ ;  /* 0x0000001f1f037819 */ /* 0x002fc800000006ff */
[----:B------:R1:W3:Y:S03]  /*48b0*/  SYNCS.PHASECHK.TRANS64.TRYWAIT P0, [R0+URZ+0x98], R3 ;  /* 0x00009803000075a7 */ /* 0x0002e600080011ff */
[----:B---3--:R-:W-:Y:S05]  /*48c0*/  @!P0 NANOSLEEP.SYNCS 0x989680 ;  /* 0x009896800000895d */ /* 0x008fea0003900000 */
[----:B------:R-:W3:Y:S02]  /*48d0*/  @!P0 SYNCS.PHASECHK.TRANS64 P0, [R0+URZ+0x98], R3 ;  /* 0x00009803000085a7 */ /* 0x000ee400080010ff */
[----:B--23--:R-:W-:Y:S05]  /*48e0*/  @P0 EXIT ;  /* 0x000000000000094d */ /* 0x00cfea0003800000 */
[----:B------:R-:W-:Y:S05]  /*48f0*/  BRA `(.L_x_82) ;  /* 0xfffffffc00e87947 */ /* 0x000fea000383ffff */
.L_x_67:
[----:B------:R-:W-:-:S06]  /*4900*/  UISETP.GE.AND UP1, UPT, UR8, 0x4, UPT ;  /* 0x000000040800788c */ /* 0x000fcc000bf26270 */
[----:B------:R-:W-:-:S13]  /*4910*/  PLOP3.LUT P0, PT, PT, PT, UP1, 0x80, 0x8 ;  /* 0x000000000008781c */ /* 0x000fda0003f0f018 */
[----:B------:R-:W-:Y:S05]  /*4920*/  @!P0 EXIT ;  /* 0x000000000000894d */ /* 0x000fea0003800000 */
[----:B------:R-:W-:Y:S01]  /*4930*/  BAR.SYNC.DEFER_BLOCKING 0x6, 0xa0 ;  /* 0x0182800000007b1d */ /* 0x000fe20000010000 */
[C---:B------:R-:W-:Y:S01]  /*4940*/  IMAD.SHL.U32 R3, R170.reuse, 0x40, RZ ;  /* 0x00000040aa037824 */ /* 0x040fe200078e00ff */
[C---:B------:R-:W-:Y:S01]  /*4950*/  LOP3.LUT R161, R170.reuse, 0x1, RZ, 0xc0, !PT ;  /* 0x00000001aaa17812 */ /* 0x040fe200078ec0ff */
[C---:B------:R-:W-:Y:S02]  /*4960*/  IMAD.U32 R79, R170.reuse, 0x10000, RZ ;  /* 0x00010000aa4f7824 */ /* 0x040fe400078e00ff */
[----:B------:R-:W-:Y:S02]  /*4970*/  HFMA2 R167, -RZ, RZ, 0, 5.9604644775390625e-08 ;  /* 0x00000001ffa77431 */ /* 0x000fe400000001ff */
[C---:B------:R-:W-:Y:S01]  /*4980*/  IMAD.SHL.U32 R160, R170.reuse, 0x8, RZ ;  /* 0x00000008aaa07824 */ /* 0x040fe200078e00ff */
[----:B------:R-:W-:Y:S01]  /*4990*/  UMOV UR48, 0x400 ;  /* 0x0000040000307882 */ /* 0x000fe20000000000 */
[----:B------:R-:W1:Y:S01]  /*49a0*/  LDC R159, c[0x0][0x370] ;  /* 0x0000dc00ff9f7b82 */ /* 0x000e620000000800 */
[----:B------:R-:W-:Y:S01]  /*49b0*/  ULEA UR48, UR37, UR48, 0x18 ;  /* 0x0000003025307291 */ /* 0x000fe2000f8ec0ff */
[----:B------:R-:W-:Y:S01]  /*49c0*/  ISETP.NE.U32.AND P0, PT, R161, 0x1, PT ;  /* 0x00000001a100780c */ /* 0x000fe20003f05070 */
[----:B------:R-:W-:Y:S01]  /*49d0*/  IMAD.MOV.U32 R169, RZ, RZ, 0x2 ;  /* 0x00000002ffa97424 */ /* 0x000fe200078e00ff */
[----:B------:R-:W-:Y:S01]  /*49e0*/  LOP3.LUT R5, R3, 0x1c0, RZ, 0xc0, !PT ;  /* 0x000001c003057812 */ /* 0x000fe200078ec0ff */
[----:B------:R-:W-:Y:S01]  /*49f0*/  UIADD3 UR4, UPT, UPT, UR48, 0x400, URZ ;  /* 0x0000040030047890 */ /* 0x000fe2000fffe0ff */
[----:B------:R-:W-:Y:S01]  /*4a00*/  LOP3.LUT R79, R79, 0x600000, RZ, 0xc0, !PT ;  /* 0x006000004f4f7812 */ /* 0x000fe200078ec0ff */
[----:B------:R-:W-:Y:S01]  /*4a10*/  IMAD.MOV.U32 R168, RZ, RZ, 0x4 ;  /* 0x00000004ffa87424 */ /* 0x000fe200078e00ff */
[----:B------:R-:W2:Y:S01]  /*4a20*/  LDC R74, c[0x0][0xb0c] ;  /* 0x0002c300ff4a7b82 */ /* 0x000ea20000000800 */
[----:B------:R-:W-:Y:S01]  /*4a30*/  R2P PR, R170, 0x6 ;  /* 0x00000006aa007804 */ /* 0x000fe20000000000 */
[----:B------:R-:W-:Y:S01]  /*4a40*/  IMAD.MOV.U32 R76, RZ, RZ, RZ ;  /* 0x000000ffff4c7224 */ /* 0x000fe200078e00ff */
[----:B------:R-:W-:Y:S01]  /*4a50*/  LOP3.LUT R160, R5, 0x38, R160, 0xf8, !PT ;  /* 0x0000003805a07812 */ /* 0x000fe200078ef8a0 */
[----:B------:R-:W-:Y:S01]  /*4a60*/  IMAD.MOV.U32 R166, RZ, RZ, RZ ;  /* 0x000000ffffa67224 */ /* 0x000fe200078e00ff */
[----:B------:R-:W-:Y:S01]  /*4a70*/  P2R R2, PR, RZ, 0x1 ;  /* 0x00000001ff027803 */ /* 0x000fe20000000000 */
[----:B------:R-:W-:Y:S01]  /*4a80*/  IMAD.MOV.U32 R173, RZ, RZ, RZ ;  /* 0x000000ffffad7224 */ /* 0x000fe200078e00ff */
[----:B------:R-:W-:Y:S01]  /*4a90*/  LOP3.LUT R160, R160, 0x1e00, R3, 0xf8, !PT ;  /* 0x00001e00a0a07812 */ /* 0x000fe200078ef803 */
[----:B------:R-:W4:Y:S01]  /*4aa0*/  LDC R157, c[0x0][0xb20] ;  /* 0x0002c800ff9d7b82 */ /* 0x000f220000000800 */
[----:B------:R-:W3:Y:S01]  /*4ab0*/  LDS R0, [UR48+0x140] ;  /* 0x00014030ff007984 */ /* 0x000ee20008000800 */
[----:B------:R-:W-:Y:S01]  /*4ac0*/  LOP3.LUT R170, R170, 0x60, RZ, 0xc0, !PT ;  /* 0x00000060aaaa7812 */ /* 0x000fe200078ec0ff */
[----:B------:R-:W-:Y:S01]  /*4ad0*/  IMAD.U32 R163, RZ, RZ, UR4 ;  /* 0x00000004ffa37e24 */ /* 0x000fe2000f8e00ff */
[----:B------:R-:W-:Y:S01]  /*4ae0*/  MOV R165, RZ ;  /* 0x000000ff00a57202 */ /* 0x000fe20000000f00 */
[----:B------:R-:W1:Y:S01]  /*4af0*/  LDCU.64 UR52, c[0x0][0x348] ;  /* 0x00006900ff3477ac */ /* 0x000e620008000a00 */
[----:B------:R-:W-:-:S02]  /*4b00*/  SEL R169, R169, 0xfffffffe, !P1 ;  /* 0xfffffffea9a97807 */ /* 0x000fc40004800000 */
[----:B------:R-:W1:Y:S01]  /*4b10*/  LDC R73, c[0x0][0xb30] ;  /* 0x0002cc00ff497b82 */ /* 0x000e620000000800 */
[----:B------:R-:W-:Y:S01]  /*4b20*/  SEL R168, R168, 0xfffffffc, !P2 ;  /* 0xfffffffca8a87807 */ /* 0x000fe20005000000 */
[----:B------:R-:W1:Y:S01]  /*4b30*/  LDCU.64 UR38, c[0x0][0x888] ;  /* 0x00011100ff2677ac */ /* 0x000e620008000a00 */
[----:B------:R-:W1:Y:S05]  /*4b40*/  LDCU.64 UR44, c[0x0][0x890] ;  /* 0x00011200ff2c77ac */ /* 0x000e6a0008000a00 */
[----:B------:R-:W1:Y:S01]  /*4b50*/  LDC.64 R152, c[0x0][0xb10] ;  /* 0x0002c400ff987b82 */ /* 0x000e620000000a00 */
[----:B------:R-:W-:Y:S01]  /*4b60*/  UMOV UR49, URZ ;  /* 0x000000ff00317c82 */ /* 0x000fe20008000000 */
[----:B------:R-:W-:-:S06]  /*4b70*/  UMOV UR51, URZ ;  /* 0x000000ff00337c82 */ /* 0x000fcc0008000000 */
[----:B------:R-:W1:Y:S08]  /*4b80*/  LDC.64 R70, c[0x0][0xb18] ;  /* 0x0002c600ff467b82 */ /* 0x000e700000000a00 */
[----:B------:R-:W1:Y:S08]  /*4b90*/  LDC.64 R68, c[0x0][0xb28] ;  /* 0x0002ca00ff447b82 */ /* 0x000e700000000a00 */
[----:B------:R-:W1:Y:S01]  /*4ba0*/  LDC.64 R150, c[0x0][0x8b0] ;  /* 0x00022c00ff967b82 */ /* 0x000e620000000a00 */
[----:B---3--:R-:W-:-:S07]  /*4bb0*/  IMAD.IADD R79, R0, 0x1, R79 ;  /* 0x00000001004f7824 */ /* 0x008fce00078e024f */
[----:B------:R-:W3:Y:S08]  /*4bc0*/  LDC.64 R148, c[0x0][0x8a8] ;  /* 0x00022a00ff947b82 */ /* 0x000ef00000000a00 */
[----:B--2-4-:R-:W1:Y:S02]  /*4bd0*/  LDC R158, c[0x0][0x374] ;  /* 0x0000dd00ff9e7b82 */ /* 0x014e640000000800 */
.L_x_126:
[----:B------:R-:W-:Y:S02]  /*4be0*/  LEA R0, R173, UR48, 0x3 ;  /* 0x00000030ad007c11 */ /* 0x000fe4000f8e18ff */
[----:B------:R-:W-:Y:S02]  /*4bf0*/  SHF.L.U32 R3, R165, 0x1f, RZ ;  /* 0x0000001fa5037819 */ /* 0x000fe400000006ff */
[----:B-1----:R-:W-:Y:S02]  /*4c00*/  LEA R16, R173, UR48, 0x4 ;  /* 0x00000030ad107c11 */ /* 0x002fe4000f8e20ff */
[----:B------:R-:W2:Y:S02]  /*4c10*/  SYNCS.PHASECHK.TRANS64.TRYWAIT P0, [R0+URZ+0xb0], R3 ;  /* 0x0000b003000075a7 */ /* 0x000ea400080011ff */
[----:B--23--:R-:W-:Y:S05]  /*4c20*/  @!P0 BRA `(.L_x_83) ;  /* 0x0000006800a08947 */ /* 0x00cfea0003800000 */
.L_x_174:
[----:B------:R-:W4:Y:S01]  /*4c30*/  LDC.64 R12, c[0x0][0xb10] ;  /* 0x0002c400ff0c7b82 */ /* 0x000f220000000a00 */
[----:B------:R-:W3:Y:S01]  /*4c40*/  LDS.128 R16, [R16+0x120] ;  /* 0x0001200010107984 */ /* 0x000ee20000000c00 */
[----:B-1----:R-:W-:Y:S01]  /*4c50*/  ISETP.NE.AND P1, PT, R73, 0x1, PT ;  /* 0x000000014900780c */ /* 0x002fe20003f25270 */
[----:B--2---:R-:W-:Y:S01]  /*4c60*/  VIADD R0, R0, 0xc0 ;  /* 0x000000c000007836 */ /* 0x004fe20000000000 */
[----:B------:R-:W-:Y:S04]  /*4c70*/  ISETP.GE.AND P0, PT, R72, 0x1, PT ;  /* 0x000000014800780c */ /* 0x000fe80003f06270 */
[----:B------:R-:W1:Y:S01]  /*4c80*/  LDC.64 R10, c[0x0][0xb18] ;  /* 0x0002c600ff0a7b82 */ /* 0x000e620000000a00 */
[----:B------:R-:W-:Y:S01]  /*4c90*/  PRMT R0, RZ, 0x654, R0 ;  /* 0x00000654ff007816 */ /* 0x000fe20000000000 */
[----:B------:R-:W-:Y:S01]  /*4ca0*/  @!PT LDS RZ, [RZ] ;  /* 0x00000000fffff984 */ /* 0x000fe20000000800 */
[----:B------:R-:W-:Y:S01]  /*4cb0*/  @!PT LDS RZ, [RZ] ;  /* 0x00000000fffff984 */ /* 0x000fe20000000800 */
[----:B------:R-:W-:Y:S01]  /*4cc0*/  @!PT LDS RZ, [RZ] ;  /* 0x00000000fffff984 */ /* 0x000fe20000000800 */
[----:B------:R-:W-:Y:S01]  /*4cd0*/  @!PT LDS RZ, [RZ] ;  /* 0x00000000fffff984 */ /* 0x000fe20000000800 */
[----:B------:R2:W-:Y:S06]  /*4ce0*/  MEMBAR.ALL.CTA ;  /* 0x0000000000007992 */ /* 0x0005ec0000008000 */
[----:B--2---:R-:W2:Y:S01]  /*4cf0*/  FENCE.VIEW.ASYNC.S ;  /* 0x00000000000073c6 */ /* 0x004ea20000000000 */
[----:B------:R-:W1:Y:S08]  /*4d00*/  @!P1 LDC R14, c[0x0][0xb20] ;  /* 0x0002c800ff0e9b82 */ /* 0x000e700000000800 */
[----:B------:R-:W1:Y:S01]  /*4d10*/  @!P1 LDC R9, c[0x0][0xb0c] ;  /* 0x0002c300ff099b82 */ /* 0x000e620000000800 */
[----:B--2---:R2:W-:Y:S01]  /*4d20*/  SYNCS.ARRIVE.TRANS64.RED.A1T0 RZ, [R0+URZ], RZ ;  /* 0x000000ff00ff79a7 */ /* 0x0045e200081004ff */
[----:B---3--:R-:W-:Y:S04]  /*4d30*/  LOP3.LUT P4, RZ, R18, 0x1, RZ, 0xc0, !PT ;  /* 0x0000000112ff7812 */ /* 0x008fe8000788c0ff */
[----:B------:R-:W-:Y:S09]  /*4d40*/  P2R R171, PR, RZ, 0x10 ;  /* 0x00000010ffab7803 */ /* 0x000ff20000000000 */
[----:B------:R-:W-:Y:S02]  /*4d50*/  @P4 MOV R77, R16 ;  /* 0x00000010004d4202 */ /* 0x000fe40000000f00 */
[----:B------:R-:W-:Y:S01]  /*4d60*/  @P4 LOP3.LUT R75, R17, 0xffff, RZ, 0xc0, !PT ;  /* 0x0000ffff114b4812 */ /* 0x000fe200078ec0ff */
[----:B--2-4-:R-:W-:Y:S06]  /*4d70*/  @!P0 BRA `(.L_x_84) ;  /* 0x0000000000a48947 */ /* 0x014fec0003800000 */
[----:B------:R-:W-:Y:S01]  /*4d80*/  IMAD.HI.U32 R24, R158, R71, RZ ;  /* 0x000000479e187227 */ /* 0x000fe200078e00ff */
[----:B------:R-:W-:Y:S02]  /*4d90*/  ISETP.NE.AND P0, PT, R70, 0x1, PT ;  /* 0x000000014600780c */ /* 0x000fe40003f05270 */
[----:B------:R-:W-:Y:S01]  /*4da0*/  ISETP.NE.AND P2, PT, R72, 0x1, PT ;  /* 0x000000014800780c */ /* 0x000fe20003f45270 */
[-C--:B------:R-:W-:Y:S01]  /*4db0*/  IMAD.HI.U32 R22, R159, R152.reuse, RZ ;  /* 0x000000989f167227 */ /* 0x080fe200078e00ff */
[----:B------:R-:W-:Y:S02]  /*4dc0*/  SHF.R.U32.HI R23, RZ, R157, R24 ;  /* 0x0000009dff177219 */ /* 0x000fe40000011618 */
[----:B------:R-:W-:Y:S01]  /*4dd0*/  ISETP.NE.AND P3, PT, R74, 0x1, PT ;  /* 0x000000014a00780c */ /* 0x000fe20003f65270 */
[----:B------:R-:W-:Y:S01]  /*4de0*/  IMAD.HI.U32 R28, R75, R71, RZ ;  /* 0x000000474b1c7227 */ /* 0x000fe200078e00ff */
[----:B------:R-:W-:Y:S02]  /*4df0*/  SHF.R.U32.HI R22, RZ, R153, R22 ;  /* 0x00000099ff167219 */ /* 0x000fe40000011616 */
[----:B------:R-:W-:Y:S01]  /*4e00*/  SEL R3, R158, R23, !P0 ;  /* 0x000000179e037207 */ /* 0x000fe20004000000 */
[----:B------:R-:W-:Y:S01]  /*4e10*/  IMAD.HI.U32 R26, R77, R152, RZ ;  /* 0x000000984d1a7227 */ /* 0x000fe200078e00ff */
[----:B------:R-:W-:Y:S03]  /*4e20*/  SEL R7, R159, R22, !P3 ;  /* 0x000000169f077207 */ /* 0x000fe60005800000 */
[-C--:B------:R-:W-:Y:S01]  /*4e30*/  IMAD.HI.U32 R22, R3, R68.reuse, RZ ;  /* 0x0000004403167227 */ /* 0x080fe200078e00ff */
[----:B------:R-:W-:Y:S03]  /*4e40*/  SHF.R.U32.HI R26, RZ, R153, R26 ;  /* 0x00000099ff1a7219 */ /* 0x000fe6000001161a */
[----:B------:R-:W-:Y:S01]  /*4e50*/  IMAD.HI.U32 R24, R7, R68, RZ ;  /* 0x0000004407187227 */ /* 0x000fe200078e00ff */
[----:B------:R-:W-:Y:S02]  /*4e60*/  @P2 SHF.R.U32.HI R3, RZ, R69, R22 ;  /* 0x00000045ff032219 */ /* 0x000fe40000011616 */
[----:B------:R-:W-:Y:S02]  /*4e70*/  SHF.R.U32.HI R22, RZ, R157, R28 ;  /* 0x0000009dff167219 */ /* 0x000fe4000001161c */
[----:B------:R-:W-:Y:S01]  /*4e80*/  @P2 SHF.R.U32.HI R7, RZ, R69, R24 ;  /* 0x00000045ff072219 */ /* 0x000fe20000011618 */
[C---:B------:R-:W-:Y:S01]  /*4e90*/  IMAD R2, R72.reuse, R3, RZ ;  /* 0x0000000348027224 */ /* 0x040fe200078e02ff */
[----:B------:R-:W-:Y:S02]  /*4ea0*/  SEL R5, R75, R22, !P0 ;  /* 0x000000164b057207 */ /* 0x000fe40004000000 */
[----:B------:R-:W-:Y:S01]  /*4eb0*/  SEL R3, R77, R26, !P3 ;  /* 0x0000001a4d037207 */ /* 0x000fe20005800000 */
[----:B------:R-:W-:Y:S01]  /*4ec0*/  IMAD R4, R72, R7, RZ ;  /* 0x0000000748047224 */ /* 0x000fe200078e02ff */
[C---:B------:R-:W-:Y:S01]  /*4ed0*/  ISETP.GE.AND P0, PT, R5.reuse, R2, PT ;  /* 0x000000020500720c */ /* 0x040fe20003f06270 */
[----:B------:R-:W-:Y:S03]  /*4ee0*/  IMAD.HI.U32 R6, R5, R68, RZ ;  /* 0x0000004405067227 */ /* 0x000fe600078e00ff */
[----:B------:R-:W-:Y:S01]  /*4ef0*/  ISETP.GE.OR P0, PT, R3, R4, P0 ;  /* 0x000000040300720c */ /* 0x000fe20000706670 */
[----:B------:R-:W-:Y:S01]  /*4f00*/  IMAD.MOV R4, RZ, RZ, -R3 ;  /* 0x000000ffff047224 */ /* 0x000fe200078e0a03 */
[-C--:B------:R-:W-:Y:S03]  /*4f10*/  SHF.R.U32.HI R6, RZ, R69.reuse, R6 ;  /* 0x00000045ff067219 */ /* 0x080fe60000011606 */
[----:B------:R-:W-:Y:S01]  /*4f20*/  IMAD R77, R74, R4, R77 ;  /* 0x000000044a4d7224 */ /* 0x000fe200078e024d */
[----:B------:R-:W-:Y:S05]  /*4f30*/  SEL R15, R5, R6, !P2 ;  /* 0x00000006050f7207 */ /* 0x000fea0005000000 */
[----:B------:R-:W-:Y:S02]  /*4f40*/  IMAD.MOV R6, RZ, RZ, -R15 ;  /* 0x000000ffff067224 */ /* 0x000fe400078e0a0f */
[C---:B------:R-:W-:Y:S04]  /*4f50*/  @!P0 IMAD.HI.U32 R2, R3.reuse, R68, RZ ;  /* 0x0000004403028227 */ /* 0x040fe800078e00ff */
[----:B------:R-:W-:Y:S01]  /*4f60*/  IMAD R6, R72, R6, R5 ;  /* 0x0000000648067224 */ /* 0x000fe200078e0205 */
[----:B------:R-:W-:Y:S04]  /*4f70*/  @!P0 SHF.R.U32.HI R2, RZ, R69, R2 ;  /* 0x00000045ff028219 */ /* 0x000fe80000011602 */
[----:B------:R-:W-:Y:S02]  /*4f80*/  @!P0 SEL R0, R3, R2, !P2 ;  /* 0x0000000203008207 */ /* 0x000fe40005000000 */
[----:B------:R-:W-:Y:S02]  /*4f90*/  IADD3 R2, PT, PT, -R5, RZ, RZ ;  /* 0x000000ff05027210 */ /* 0x000fe40007ffe1ff */
[----:B------:R-:W-:Y:S01]  /*4fa0*/  @!P0 IADD3 R8, PT, PT, R15, -R0, RZ ;  /* 0x800000000f088210 */ /* 0x000fe20007ffe0ff */
[----:B------:R-:W-:Y:S02]  /*4fb0*/  @!P0 IMAD R0, R7, R6, R0 ;  /* 0x0000000607008224 */ /* 0x000fe400078e0200 */
[----:B------:R-:W-:Y:S02]  /*4fc0*/  IMAD R75, R70, R2, R75 ;  /* 0x00000002464b7224 */ /* 0x000fe400078e024b */
[----:B------:R-:W-:Y:S02]  /*4fd0*/  @!P0 IMAD R5, R8, R72, R3 ;  /* 0x0000004808058224 */ /* 0x000fe400078e0203 */
[----:B------:R-:W-:Y:S04]  /*4fe0*/  @!P0 IMAD.MOV.U32 R3, RZ, RZ, R0 ;  /* 0x000000ffff038224 */ /* 0x000fe800078e0000 */
[----:B------:R-:W-:Y:S02]  /*4ff0*/  IMAD R77, R3, R74, R77 ;  /* 0x0000004a034d7224 */ /* 0x000fe400078e024d */
[----:B------:R-:W-:Y:S07]  /*5000*/  IMAD R75, R5, R70, R75 ;  /* 0x00000046054b7224 */ /* 0x000fee00078e024b */
.L_x_84:
[----:B-1----:R-:W-:Y:S01]  /*5010*/  @!P1 ISETP.NE.AND P0, PT, R10, 0x1, PT ;  /* 0x000000010a00980c */ /* 0x002fe20003f05270 */
[----:B------:R-:W-:Y:S01]  /*5020*/  @!P1 IMAD.HI.U32 R3, R75, R11, RZ ;  /* 0x0000000b4b039227 */ /* 0x000fe200078e00ff */
[----:B------:R-:W-:Y:S01]  /*5030*/  R2UR UR42, R21 ;  /* 0x00000000152a72ca */ /* 0x000fe200000e0000 */
[----:B------:R-:W-:Y:S01]  /*5040*/  BSSY.RECONVERGENT B6, `(.L_x_85) ;  /* 0x0000031000067945 */ /* 0x000fe20003800200 */
[----:B------:R-:W-:Y:S01]  /*5050*/  R2UR UR41, R20 ;  /* 0x00000000142972ca */ /* 0x000fe200000e0000 */
[----:B------:R-:W-:Y:S01]  /*5060*/  @!P1 IMAD.HI.U32 R0, R77, R12, RZ ;  /* 0x0000000c4d009227 */ /* 0x000fe200078e00ff */
[----:B------:R-:W-:Y:S02]  /*5070*/  @!P1 SHF.R.U32.HI R2, RZ, R14, R3 ;  /* 0x0000000eff029219 */ /* 0x000fe40000011603 */
[----:B------:R-:W-:Y:S01]  /*5080*/  @!P1 ISETP.NE.AND P2, PT, R9, 0x1, PT ;  /* 0x000000010900980c */ /* 0x000fe20003f45270 */
[----:B------:R-:W-:Y:S01]  /*5090*/  VIADD R173, R173, 0x1 ;  /* 0x00000001adad7836 */ /* 0x000fe20000000000 */
[----:B------:R-:W-:Y:S02]  /*50a0*/  @!P1 SEL R2, R75, R2, !P0 ;  /* 0x000000024b029207 */ /* 0x000fe40004000000 */
[----:B------:R-:W-:Y:S02]  /*50b0*/  @!P1 SHF.R.U32.HI R0, RZ, R13, R0 ;  /* 0x0000000dff009219 */ /* 0x000fe40000011600 */
[----:B------:R-:W-:Y:S01]  /*50c0*/  LOP3.LUT P0, RZ, R163, 0x3f0, RZ, 0xc0, !PT ;  /* 0x000003f0a3ff7812 */ /* 0x000fe2000780c0ff */
[----:B------:R-:W-:Y:S01]  /*50d0*/  USHF.L.U32 UR42, UR42, 0x7, URZ ;  /* 0x000000072a2a7899 */ /* 0x000fe200080006ff */
[----:B------:R-:W-:Y:S01]  /*50e0*/  @!P1 SEL R3, R77, R0, !P2 ;  /* 0x000000004d039207 */ /* 0x000fe20005000000 */
[----:B------:R-:W-:Y:S01]  /*50f0*/  USHF.L.U32 UR41, UR41, 0x8, URZ ;  /* 0x0000000829297899 */ /* 0x000fe200080006ff */
[----:B------:R-:W-:Y:S03]  /*5100*/  @P4 SHF.R.U32.HI R164, RZ, 0x10, R17 ;  /* 0x00000010ffa44819 */ /* 0x000fe60000011611 */
[----:B------:R-:W-:Y:S02]  /*5110*/  @!P1 IMAD.IADD R0, R2, 0x1, -R3 ;  /* 0x0000000102009824 */ /* 0x000fe400078e0a03 */
[----:B------:R-:W-:Y:S02]  /*5120*/  @!P1 IMAD.IADD R2, R3, 0x1, -R2 ;  /* 0x0000000103029824 */ /* 0x000fe400078e0a02 */
[----:B------:R-:W-:Y:S02]  /*5130*/  @!P1 IMAD R77, R0, R9, R77 ;  /* 0x00000009004d9224 */ /* 0x000fe400078e024d */
[----:B------:R-:W-:Y:S01]  /*5140*/  @!P1 IMAD R75, R2, R10, R75 ;  /* 0x0000000a024b9224 */ /* 0x000fe200078e024b */
[----:B------:R-:W-:Y:S06]  /*5150*/  @!P0 BRA `(.L_x_86) ;  /* 0x00000000007c8947 */ /* 0x000fec0003800000 */
[----:B------:R-:W1:Y:S01]  /*5160*/  LDCU.64 UR8, c[0x4][0x80] ;  /* 0x01001000ff0877ac */ /* 0x000e620008000a00 */
[----:B------:R-:W-:Y:S01]  /*5170*/  MOV R2, 0x0 ;  /* 0x0000000000027802 */ /* 0x000fe20000000f00 */
[----:B------:R-:W-:Y:S02]  /*5180*/  HFMA2 R12, -RZ, RZ, 0, 5.9604644775390625e-08 ;  /* 0x00000001ff0c7431 */ /* 0x000fe400000001ff */
[----:B------:R-:W-:Y:S01]  /*5190*/  IMAD.MOV.U32 R8, RZ, RZ, 0x70 ;  /* 0x00000070ff087424 */ /* 0x000fe200078e00ff */
[----:B------:R2:W3:Y:S01]  /*51a0*/  LDC.64 R14, c[0x4][R2] ;  /* 0x01000000020e7b82 */ /* 0x0004e20000000a00 */
[----:B------:R-:W4:Y:S01]  /*51b0*/  LDCU.64 UR6, c[0x4][0x88] ;  /* 0x01001100ff0677ac */ /* 0x000f220008000a00 */
[----:B------:R-:W-:Y:S01]  /*51c0*/  IMAD.MOV.U32 R13, RZ, RZ, RZ ;  /* 0x000000ffff0d7224 */ /* 0x000fe200078e00ff */
[----:B------:R-:W2:Y:S01]  /*51d0*/  LDCU.64 UR4, c[0x4][0x8] ;  /* 0x01000100ff0477ac */ /* 0x000ea20008000a00 */
[----:B-1----:R-:W-:Y:S01]  /*51e0*/  MOV R5, UR9 ;  /* 0x0000000900057c02 */ /* 0x002fe20008000f00 */
[----:B------:R-:W-:Y:S01]  /*51f0*/  IMAD.U32 R4, RZ, RZ, UR8 ;  /* 0x00000008ff047e24 */ /* 0x000fe2000f8e00ff */
[----:B----4-:R-:W-:Y:S01]  /*5200*/  MOV R7, UR7 ;  /* 0x0000000700077c02 */ /* 0x010fe20008000f00 */
[----:B------:R-:W-:Y:S01]  /*5210*/  IMAD.U32 R6, RZ, RZ, UR6 ;  /* 0x00000006ff067e24 */ /* 0x000fe2000f8e00ff */
[----:B--2---:R-:W-:Y:S01]  /*5220*/  MOV R11, UR5 ;  /* 0x00000005000b7c02 */ /* 0x004fe20008000f00 */
[----:B------:R-:W-:Y:S02]  /*5230*/  IMAD.U32 R10, RZ, RZ, UR4 ;  /* 0x00000004ff0a7e24 */ /* 0x000fe4000f8e00ff */
[----:B------:R-:W-:Y:S07]  /*5240*/  LEPC R20, `(.L_x_87) ;  /* 0x000000001014794e */ /* 0x000fee0000000000 */
[----:B---3-5:R-:W-:Y:S05]  /*5250*/  CALL.ABS.NOINC R14 ;  /* 0x000000000e007343 */ /* 0x028fea0003c00000 */
.L_x_87:
[----:B------:R-:W1:Y:S01]  /*5260*/  LDCU.64 UR8, c[0x4][0x80] ;  /* 0x01001000ff0877ac */ /* 0x000e620008000a00 */
[----:B------:R-:W2:Y:S01]  /*5270*/  LDC.64 R2, c[0x4][R2] ;  /* 0x0100000002027b82 */ /* 0x000ea20000000a00 */
[----:B------:R-:W-:Y:S02]  /*5280*/  HFMA2 R12, -RZ, RZ, 0, 5.9604644775390625e-08 ;  /* 0x00000001ff0c7431 */ /* 0x000fe400000001ff */
[----:B------:R-:W-:Y:S02]  /*5290*/  IMAD.MOV.U32 R8, RZ, RZ, 0x70 ;  /* 0x00000070ff087424 */ /* 0x000fe400078e00ff */
[----:B------:R-:W-:Y:S01]  /*52a0*/  IMAD.MOV.U32 R13, RZ, RZ, RZ ;  /* 0x000000ffff0d7224 */ /* 0x000fe200078e00ff */
[----:B------:R-:W3:Y:S01]  /*52b0*/  LDCU.64 UR6, c[0x4][0x88] ;  /* 0x01001100ff0677ac */ /* 0x000ee20008000a00 */
[----:B------:R-:W4:Y:S01]  /*52c0*/  LDCU.64 UR4, c[0x4][0x8] ;  /* 0x01000100ff0477ac */ /* 0x000f220008000a00 */
[----:B-1----:R-:W-:Y:S02]  /*52d0*/  MOV R4, UR8 ;  /* 0x0000000800047c02 */ /* 0x002fe40008000f00 */
[----:B------:R-:W-:Y:S02]  /*52e0*/  MOV R5, UR9 ;  /* 0x0000000900057c02 */ /* 0x000fe40008000f00 */
[----:B---3--:R-:W-:Y:S01]  /*52f0*/  MOV R7, UR7 ;  /* 0x0000000700077c02 */ /* 0x008fe20008000f00 */
[----:B------:R-:W-:Y:S01]  /*5300*/  IMAD.U32 R6, RZ, RZ, UR6 ;  /* 0x00000006ff067e24 */ /* 0x000fe2000f8e00ff */
[----:B----4-:R-:W-:Y:S01]  /*5310*/  MOV R11, UR5 ;  /* 0x00000005000b7c02 */ /* 0x010fe20008000f00 */
[----:B------:R-:W-:Y:S02]  /*5320*/  IMAD.U32 R10, RZ, RZ, UR4 ;  /* 0x00000004ff0a7e24 */ /* 0x000fe4000f8e00ff */
[----:B------:R-:W-:Y:S07]  /*5330*/  LEPC R20, `(.L_x_86) ;  /* 0x000000001014794e */ /* 0x000fee0000000000 */
[----:B--2---:R-:W-:Y:S05]  /*5340*/  CALL.ABS.NOINC R2 ;  /* 0x0000000002007343 */ /* 0x004fea0003c00000 */
.L_x_86:
[----:B------:R-:W-:Y:S05]  /*5350*/  BSYNC.RECONVERGENT B6 ;  /* 0x0000000000067941 */ /* 0x000fea0003800200 */
.L_x_85:
[----:B------:R-:W-:Y:S01]  /*5360*/  ISETP.NE.U32.AND P4, PT, R150, RZ, PT ;  /* 0x000000ff9600720c */ /* 0x000fe20003f85070 */
[----:B------:R-:W-:Y:S01]  /*5370*/  UISETP.NE.AND UP2, UPT, UR50, URZ, UPT ;  /* 0x000000ff3200728c */ /* 0x000fe2000bf45270 */
[----:B------:R-:W-:Y:S01]  /*5380*/  ISETP.NE.U32.AND P2, PT, RZ, UR38, PT ;  /* 0x00000026ff007c0c */ /* 0x000fe2000bf45070 */
[----:B------:R-:W-:Y:S01]  /*5390*/  UISETP.NE.U32.AND UP1, UPT, UR44, URZ, UPT ;  /* 0x000000ff2c00728c */ /* 0x000fe2000bf25070 */
[----:B------:R-:W-:Y:S01]  /*53a0*/  ISETP.NE.AND.EX P4, PT, R151, RZ, PT, P4 ;  /* 0x000000ff9700720c */ /* 0x000fe20003f85340 */
[----:B------:R-:W-:Y:S01]  /*53b0*/  UPLOP3.LUT UP0, UPT, UPT, UPT, UPT, 0x40, 0x4 ;  /* 0x000000000004789c */ /* 0x000fe20003f0e870 */
[----:B------:R-:W-:Y:S01]  /*53c0*/  ISETP.NE.AND.EX P2, PT, RZ, UR39, PT, P2 ;  /* 0x00000027ff007c0c */ /* 0x000fe2000bf45320 */
[----:B------:R-:W-:Y:S01]  /*53d0*/  UISETP.NE.AND.EX UP1, UPT, UR45, URZ, UPT, UP1 ;  /* 0x000000ff2d00728c */ /* 0x000fe2000bf25310 */
[----:B------:R-:W-:Y:S04]  /*53e0*/  PLOP3.LUT P1, PT, PT, PT, UP2, 0x80, 0x8 ;  /* 0x000000000008781c */ /* 0x000fe80003f2f028 */
[----:B------:R-:W-:Y:S06]  /*53f0*/  @UP2 UPLOP3.LUT UP0, UPT, UPT, UPT, UP1, 0x80, 0x8 ;  /* 0x000000000008289c */ /* 0x000fec0003f0f010 */
[----:B------:R-:W-:Y:S01]  /*5400*/  PLOP3.LUT P0, PT, PT, PT, UP0, 0x80, 0x8 ;  /* 0x000000000008781c */ /* 0x000fe20003f0f008 */
[----:B------:R-:W-:Y:S01]  /*5410*/  @!UPT UIADD3 URZ, UPT, UPT, URZ, URZ, URZ ;  /* 0x000000fffffff290 */ /* 0x000fe2000fffe0ff */
[----:B------:R-:W-:Y:S11]  /*5420*/  BRA.U !UP1, `(.L_x_88) ;  /* 0x0000000109387547 */ /* 0x000ff6000b800000 */
[----:B------:R-:W-:Y:S01]  /*5430*/  UISETP.NE.U32.AND UP0, UPT, UR38, URZ, UPT ;  /* 0x000000ff2600728c */ /* 0x000fe2000bf05070 */
[----:B------:R-:W-:Y:S02]  /*5440*/  HFMA2 R0, -RZ, RZ, 0, 5.9604644775390625e-08 ;  /* 0x00000001ff007431 */ /* 0x000fe400000001ff */
[----:B------:R-:W-:Y:S01]  /*5450*/  IMAD.MOV.U32 R155, RZ, RZ, 0x1 ;  /* 0x00000001ff9b7424 */ /* 0x000fe200078e00ff */
[----:B------:R-:W-:Y:S06]  /*5460*/  UISETP.NE.AND.EX UP0, UPT, UR39, URZ, UPT, UP0 ;  /* 0x000000ff2700728c */ /* 0x000fec000bf05300 */
[----:B------:R-:W-:Y:S05]  /*5470*/  PLOP3.LUT P3, PT, PT, PT, UP0, 0x80, 0x8 ;  /* 0x000000000008781c */ /* 0x000fea0003f6f008 */
[----:B------:R-:W1:Y:S01]  /*5480*/  @UP0 LDCU.64 UR6, c[0x0][0x888] ;  /* 0x00011100ff0607ac */ /* 0x000e620008000a00 */
[----:B------:R-:W-:Y:S07]  /*5490*/  @UP0 UIMAD UR4, UR36, UR44, URZ ;  /* 0x0000002c240402a4 */ /* 0x000fee000f8e02ff */
[----:B------:R-:W-:Y:S01]  /*54a0*/  @!P3 PRMT R155, R0, 0x7610, R155 ;  /* 0x00007610009bb816 */ /* 0x000fe2000000009b */
[----:B-1----:R-:W-:Y:S03]  /*54b0*/  @UP0 UIMAD.WIDE UR6, UR4, 0x4, UR6 ;  /* 0x00000004040608a5 */ /* 0x002fe6000f8e0206 */
[----:B------:R-:W1:Y:S03]  /*54c0*/  @!UP0 LDCU UR4, c[0x0][0x880] ;  /* 0x00011000ff0487ac */ /* 0x000e660008000800 */
[----:B------:R-:W-:Y:S01]  /*54d0*/  IMAD.U32 R2, RZ, RZ, UR6 ;  /* 0x00000006ff027e24 */ /* 0x000fe2000f8e00ff */
[----:B------:R-:W-:Y:S05]  /*54e0*/  MOV R3, UR7 ;  /* 0x0000000700037c02 */ /* 0x000fea0008000f00 */
[----:B-----5:R2:W5:Y:S02]  /*54f0*/  @P3 LDG.E R81, desc[UR46][R2.64] ;  /* 0x0000002e02513981 */ /* 0x020564000c1e1900 */
[----:B-12---:R-:W-:Y:S02]  /*5500*/  @!P3 IMAD.U32 R81, RZ, RZ, UR4 ;  /* 0x00000004ff51be24 */ /* 0x006fe4000f8e00ff */
.L_x_88:
[----:B------:R-:W-:Y:S05]  /*5510*/  @!P4 BRA `(.L_x_89) ;  /* 0x000000000020c947 */ /* 0x000fea0003800000 */
[----:B------:R-:W-:Y:S04]  /*5520*/  ISETP.NE.U32.AND P3, PT, R148, RZ, PT ;  /* 0x000000ff9400720c */ /* 0x000fe80003f65070 */
[----:B------:R-:W-:Y:S11]  /*5530*/  ISETP.NE.AND.EX P3, PT, R149, RZ, PT, P3 ;  /* 0x000000ff9500720c */ /* 0x000ff60003f65330 */
[----:B------:R-:W-:Y:S02]  /*5540*/  @!UPT UIADD3 URZ, UPT, UPT, URZ, URZ, URZ ;  /* 0x000000fffffff290 */ /* 0x000fe4000fffe0ff */
[----:B------:R-:W1:Y:S01]  /*5550*/  @P3 LDC.64 R2, c[0x0][0x8a8] ;  /* 0x00022a00ff023b82 */ /* 0x000e620000000a00 */
[----:B------:R-:W-:Y:S04]  /*5560*/  @P3 IMAD R0, R150, UR36, RZ ;  /* 0x0000002496003c24 */ /* 0x000fe8000f8e02ff */
[----:B-1----:R-:W-:Y:S05]  /*5570*/  @P3 IMAD.WIDE R2, R0, 0x4, R2 ;  /* 0x0000000400023825 */ /* 0x002fea00078e0202 */
[----:B-----5:R1:W5:Y:S02]  /*5580*/  @P3 LDG.E R78, desc[UR46][R2.64] ;  /* 0x0000002e024e3981 */ /* 0x020364000c1e1900 */
[----:B-1----:R-:W2:Y:S02]  /*5590*/  @!P3 LDC R78, c[0x0][0x8a0] ;  /* 0x00022800ff4ebb82 */ /* 0x002ea40000000800 */
.L_x_89:
[----:B-----5:R-:W-:Y:S01]  /*55a0*/  FSETP.NEU.AND P3, PT, R81, RZ, PT ;  /* 0x000000ff5100720b */ /* 0x020fe20003f6d000 */
[----:B------:R-:W-:Y:S01]  /*55b0*/  IMAD.SHL.U32 R182, R160, 0x2, RZ ;  /* 0x00000002a0b67824 */ /* 0x000fe200078e00ff */
[----:B------:R-:W-:Y:S01]  /*55c0*/  SEL R3, RZ, 0xffffffff, P2 ;  /* 0xffffffffff037807 */ /* 0x000fe20001000000 */
[----:B------:R-:W-:Y:S01]  /*55d0*/  IMAD.SHL.U32 R100, R168, 0x10, RZ ;  /* 0x00000010a8647824 */ /* 0x000fe200078e00ff */
[----:B------:R-:W-:Y:S01]  /*55e0*/  @P1 LOP3.LUT P2, RZ, R155, 0xff, RZ, 0xc0, !PT ;  /* 0x000000ff9bff1812 */ /* 0x000fe2000784c0ff */
[----:B------:R-:W-:Y:S01]  /*55f0*/  VIADD R181, R182, UR48 ;  /* 0x00000030b6b57c36 */ /* 0x000fe20008000000 */
[----:B------:R-:W-:Y:S01]  /*5600*/  @P1 SEL R2, RZ, 0xffffffff, P3 ;  /* 0xffffffffff021807 */ /* 0x000fe20001800000 */
[----:B------:R-:W-:Y:S01]  /*5610*/  IMAD.MOV.U32 R108, RZ, RZ, -0x10 ;  /* 0xfffffff0ff6c7424 */ /* 0x000fe200078e00ff */
[----:B------:R-:W-:Y:S01]  /*5620*/  LOP3.LUT R167, R167, 0x1, RZ, 0x3c, !PT ;  /* 0x00000001a7a77812 */ /* 0x000fe200078e3cff */
[----:B------:R-:W-:Y:S01]  /*5630*/  IMAD.SHL.U32 R102, R169, 0x10, RZ ;  /* 0x00000010a9667824 */ /* 0x000fe200078e00ff */
[----:B------:R-:W-:Y:S01]  /*5640*/  @P0 SEL R2, R3, R2, !P2 ;  /* 0x0000000203020207 */ /* 0x000fe20005000000 */
[C---:B------:R-:W-:Y:S01]  /*5650*/  IMAD.IADD R177, R181.reuse, 0x1, R100 ;  /* 0x00000001b5b17824 */ /* 0x040fe200078e0264 */
[----:B------:R-:W-:Y:S01]  /*5660*/  LEA R87, R76, UR48, 0x3 ;  /* 0x000000304c577c11 */ /* 0x000fe2000f8e18ff */
[----:B------:R-:W-:Y:S01]  /*5670*/  IMAD.IADD R180, R181, 0x1, R102 ;  /* 0x00000001b5b47824 */ /* 0x000fe200078e0266 */
[----:B------:R-:W-:Y:S01]  /*5680*/  @P1 LOP3.LUT R2, R2, 0x1, RZ, 0xc0, !PT ;  /* 0x0000000102021812 */ /* 0x000fe200078ec0ff */
[----:B------:R-:W-:Y:S01]  /*5690*/  IMAD.IADD R175, R102, 0x1, R177 ;  /* 0x0000000166af7824 */ /* 0x000fe200078e02b1 */
[----:B------:R-:W-:Y:S01]  /*56a0*/  SHF.L.U32 R0, R166, 0x1f, RZ ;  /* 0x0000001fa6007819 */ /* 0x000fe200000006ff */
[----:B------:R-:W-:Y:S01]  /*56b0*/  BSSY B1, `(.L_x_90) ;  /* 0x000004a000017945 */ /* 0x000fe20003800000 */
[----:B------:R-:W-:Y:S01]  /*56c0*/  ISETP.NE.U32.OR P4, PT, R2, 0x1, !P1 ;  /* 0x000000010200780c */ /* 0x000fe20004f85470 */
[----:B------:R-:W-:Y:S01]  /*56d0*/  IMAD.MOV.U32 R103, RZ, RZ, 0x1 ;  /* 0x00000001ff677424 */ /* 0x000fe200078e00ff */
[----:B------:R-:W-:Y:S01]  /*56e0*/  PLOP3.LUT P2, PT, PT, PT, UP1, 0x80, 0x8 ;  /* 0x000000000008781c */ /* 0x000fe20003f4f018 */
[----:B------:R-:W-:Y:S01]  /*56f0*/  IMAD R80, R76, 0x100, R79 ;  /* 0x000001004c507824 */ /* 0x000fe200078e024f */
[----:B------:R-:W-:Y:S01]  /*5700*/  SEL R2, RZ, 0xffffffff, P3 ;  /* 0xffffffffff027807 */ /* 0x000fe20001800000 */
[----:B------:R-:W-:Y:S01]  /*5710*/  IMAD.MOV.U32 R101, RZ, RZ, RZ ;  /* 0x000000ffff657224 */ /* 0x000fe200078e00ff */
[----:B------:R-:W-:Y:S02]  /*5720*/  LOP3.LUT P3, R172, R155, 0xff, RZ, 0xc0, !PT ;  /* 0x000000ff9bac7812 */ /* 0x000fe4000786c0ff */
[----:B------:R-:W-:Y:S02]  /*5730*/  CS2R R146, SRZ ;  /* 0x0000000000927805 */ /* 0x000fe4000001ff00 */
[----:B------:R-:W-:Y:S02]  /*5740*/  P2R R179, PR, RZ, 0x10 ;  /* 0x00000010ffb37803 */ /* 0x000fe40000000000 */
[----:B------:R-:W-:Y:S02]  /*5750*/  CS2R R144, SRZ ;  /* 0x0000000000907805 */ /* 0x000fe4000001ff00 */
[----:B------:R-:W-:Y:S02]  /*5760*/  CS2R R138, SRZ ;  /* 0x00000000008a7805 */ /* 0x000fe4000001ff00 */
[----:B------:R-:W-:Y:S02]  /*5770*/  CS2R R136, SRZ ;  /* 0x0000000000887805 */ /* 0x000fe4000001ff00 */
[----:B------:R-:W-:Y:S02]  /*5780*/  CS2R R130, SRZ ;  /* 0x0000000000827805 */ /* 0x000fe4000001ff00 */
[----:B------:R-:W-:Y:S02]  /*5790*/  @P4 SHF.L.U32 R4, R167, 0x1f, RZ ;  /* 0x0000001fa7044819 */ /* 0x000fe400000006ff */
[----:B------:R-:W-:Y:S02]  /*57a0*/  CS2R R128, SRZ ;  /* 0x0000000000807805 */ /* 0x000fe4000001ff00 */
[----:B------:R-:W-:Y:S02]  /*57b0*/  @P2 SEL R2, R3, R2, !P3 ;  /* 0x0000000203022207 */ /* 0x000fe40005800000 */
[----:B------:R-:W-:Y:S01]  /*57c0*/  CS2R R122, SRZ ;  /* 0x00000000007a7805 */ /* 0x000fe2000001ff00 */
[----:B------:R-:W1:Y:S01]  /*57d0*/  @P4 SYNCS.PHASECHK.TRANS64.TRYWAIT P1, [UR48+0x60], R4 ;  /* 0x00006004ff0045a7 */ /* 0x000e620008021130 */
[----:B------:R-:W-:Y:S02]  /*57e0*/  CS2R R120, SRZ ;  /* 0x0000000000787805 */ /* 0x000fe4000001ff00 */
[----:B------:R-:W-:Y:S02]  /*57f0*/  LOP3.LUT R2, R2, 0x1, RZ, 0xc0, !PT ;  /* 0x0000000102027812 */ /* 0x000fe400078ec0ff */
[----:B------:R-:W-:Y:S02]  /*5800*/  CS2R R114, SRZ ;  /* 0x0000000000727805 */ /* 0x000fe4000001ff00 */
[----:B------:R-:W-:Y:S02]  /*5810*/  CS2R R112, SRZ ;  /* 0x0000000000707805 */ /* 0x000fe4000001ff00 */
[----:B------:R-:W-:Y:S02]  /*5820*/  CS2R R106, SRZ ;  /* 0x00000000006a7805 */ /* 0x000fe4000001ff00 */
[----:B------:R-:W-:Y:S02]  /*5830*/  ISETP.NE.U32.AND P2, PT, R2, 0x1, PT ;  /* 0x000000010200780c */ /* 0x000fe40003f45070 */
[----:B------:R-:W-:Y:S02]  /*5840*/  CS2R R104, SRZ ;  /* 0x0000000000687805 */ /* 0x000fe4000001ff00 */
[----:B------:R-:W-:Y:S02]  /*5850*/  CS2R R98, SRZ ;  /* 0x0000000000627805 */ /* 0x000fe4000001ff00 */
[----:B------:R-:W-:Y:S02]  /*5860*/  CS2R R96, SRZ ;  /* 0x0000000000607805 */ /* 0x000fe4000001ff00 */
[----:B------:R-:W-:Y:S02]  /*5870*/  P2R R109, PR, RZ, 0x4 ;  /* 0x00000004ff6d7803 */ /* 0x000fe40000000000 */
[----:B------:R-:W-:Y:S02]  /*5880*/  CS2R R90, SRZ ;  /* 0x00000000005a7805 */ /* 0x000fe4000001ff00 */
[----:B------:R-:W-:Y:S02]  /*5890*/  ISETP.NE.U32.AND P2, PT, R161, 0x1, PT ;  /* 0x00000001a100780c */ /* 0x000fe40003f45070 */
[----:B------:R-:W-:Y:S01]  /*58a0*/  CS2R R88, SRZ ;  /* 0x0000000000587805 */ /* 0x000fe2000001ff00 */
[----:B------:R3:W4:Y:S01]  /*58b0*/  SYNCS.PHASECHK.TRANS64.TRYWAIT P0, [R87+URZ+0xd0], R0 ;  /* 0x0000d000570075a7 */ /* 0x00072200080011ff */
[----:B------:R-:W-:Y:S05]  /*58c0*/  SEL R108, R108, 0x10, !P2 ;  /* 0x000000106c6c7807 */ /* 0x000fea0005000000 */
[----:B------:R-:W-:Y:S02]  /*58d0*/  IMAD.IADD R181, R181, 0x1, R108 ;  /* 0x00000001b5b57824 */ /* 0x000fe400078e026c */
[C---:B------:R-:W-:Y:S02]  /*58e0*/  IMAD.IADD R178, R108.reuse, 0x1, R180 ;  /* 0x000000016cb27824 */ /* 0x040fe400078e02b4 */
[C---:B------:R-:W-:Y:S02]  /*58f0*/  IMAD.IADD R176, R108.reuse, 0x1, R177 ;  /* 0x000000016cb07824 */ /* 0x040fe400078e02b1 */
[----:B------:R-:W-:Y:S01]  /*5900*/  IMAD.IADD R174, R108, 0x1, R175 ;  /* 0x000000016cae7824 */ /* 0x000fe200078e02af */
[----:B-1----:R-:W-:Y:S01]  /*5910*/  @P4 SEL R103, RZ, 0x1, !P1 ;  /* 0x00000001ff674807 */ /* 0x002fe20004800000 */
[----:B---3--:R-:W-:Y:S06]  /*5920*/  @!P4 BRA `(.L_x_91) ;  /* 0x000000000088c947 */ /* 0x008fec0003800000 */
[----:B------:R-:W-:Y:S01]  /*5930*/  IMAD.MOV.U32 R147, RZ, RZ, RZ ;  /* 0x000000ffff937224 */ /* 0x000fe200078e00ff */
[----:B------:R-:W-:Y:S01]  /*5940*/  ISETP.NE.AND P1, PT, R103, RZ, PT ;  /* 0x000000ff6700720c */ /* 0x000fe20003f25270 */
[----:B------:R-:W-:Y:S01]  /*5950*/  BSSY B0, `(.L_x_92) ;  /* 0x0000014000007945 */ /* 0x000fe20003800000 */
[----:B------:R-:W-:Y:S02]  /*5960*/  CS2R R90, SRZ ;  /* 0x00000000005a7805 */ /* 0x000fe4000001ff00 */
        /* <DEDUP_REMOVED lines=13> */
[----:B------:R-:W-:Y:S01]  /*5a40*/  CS2R R144, SRZ ;  /* 0x0000000000907805 */ /* 0x000fe2000001ff00 */
[----:B------:R-:W-:Y:S06]  /*5a50*/  @P1 BRA `(.L_x_93) ;  /* 0x00000000000c1947 */ /* 0x000fec0003800000 */
[----:B------:R-:W-:Y:S04]  /*5a60*/  SHF.L.U32 R3, R167, 0x1f, RZ ;  /* 0x0000001fa7037819 */ /* 0x000fe800000006ff */
[----:B------:R-:W1:Y:S02]  /*5a70*/  SYNCS.PHASECHK.TRANS64.TRYWAIT P1, [UR48+0x60], R3 ;  /* 0x00006003ff0075a7 */ /* 0x000e640008021130 */
[----:B-1----:R-:W-:Y:S05]  /*5a80*/  @!P1 BRA `(.L_x_94) ;  /* 0x0000005c001c9947 */ /* 0x002fea0003800000 */
.L_x_93:
[----:B------:R-:W-:Y:S05]  /*5a90*/  BSYNC B0 ;  /* 0x0000000000007941 */ /* 0x000fea0003800000 */
.L_x_92:
[----:B------:R-:W-:Y:S01]  /*5aa0*/  ISETP.NE.AND P1, PT, R109, RZ, PT ;  /* 0x000000ff6d00720c */ /* 0x000fe20003f25270 */
[----:B------:R-:W-:Y:S11]  /*5ab0*/  HFMA2 R101, -RZ, RZ, 0, 5.9604644775390625e-08 ;  /* 0x00000001ff657431 */ /* 0x000ff600000001ff */
[----:B------:R-:W-:Y:S01]  /*5ac0*/  @!UPT UIADD3 URZ, UPT, UPT, URZ, URZ, URZ ;  /* 0x000000fffffff290 */ /* 0x000fe2000fffe0ff */
[----:B------:R3:W1:Y:S04]  /*5ad0*/  @P1 LDS.128 R88, [R182+UR48+0x400] ;  /* 0x00040030b6581984 */ /* 0x0006680008000c00 */
[----:B------:R3:W1:Y:S04]  /*5ae0*/  @P1 LDS.128 R96, [R181+0x400] ;  /* 0x00040000b5601984 */ /* 0x0006680000000c00 */
[----:B------:R3:W1:Y:S04]  /*5af0*/  @P1 LDS.128 R104, [R180+0x400] ;  /* 0x00040000b4681984 */ /* 0x0006680000000c00 */
[----:B------:R3:W1:Y:S04]  /*5b00*/  @P1 LDS.128 R112, [R178+0x400] ;  /* 0x00040000b2701984 */ /* 0x0006680000000c00 */
[----:B------:R3:W1:Y:S04]  /*5b10*/  @P1 LDS.128 R120, [R177+0x400] ;  /* 0x00040000b1781984 */ /* 0x0006680000000c00 */
[----:B------:R3:W1:Y:S04]  /*5b20*/  @P1 LDS.128 R128, [R176+0x400] ;  /* 0x00040000b0801984 */ /* 0x0006680000000c00 */
[----:B------:R3:W1:Y:S04]  /*5b30*/  @P1 LDS.128 R136, [R175+0x400] ;  /* 0x00040000af881984 */ /* 0x0006680000000c00 */
[----:B------:R3:W1:Y:S02]  /*5b40*/  @P1 LDS.128 R144, [R174+0x400] ;  /* 0x00040000ae901984 */ /* 0x0006640000000c00 */
.L_x_91:
[----:B------:R-:W-:Y:S05]  /*5b50*/  BSYNC B1 ;  /* 0x0000000000017941 */ /* 0x000fea0003800000 */
.L_x_90:
[----:B-1----:R-:W-:Y:S04]  /*5b60*/  SHF.R.U32.HI R3, RZ, 0x15, R80 ;  /* 0x00000015ff037819 */ /* 0x002fe80000011650 */
[----:B------:R-:W-:Y:S01]  /*5b70*/  LOP3.LUT P1, RZ, R3, 0x3, R162, 0x48, !PT ;  /* 0x0000000303ff7812 */ /* 0x000fe200078248a2 */
[----:B------:R-:W-:Y:S01]  /*5b80*/  @!UPT UIADD3 URZ, UPT, UPT, URZ, URZ, URZ ;  /* 0x000000fffffff290 */ /* 0x000fe2000fffe0ff */
[----:B----4-:R-:W-:Y:S11]  /*5b90*/  @P0 BRA `(.L_x_95) ;  /* 0x0000000000080947 */ /* 0x010ff60003800000 */
[----:B------:R-:W1:Y:S02]  /*5ba0*/  SYNCS.PHASECHK.TRANS64.TRYWAIT P0, [R87+URZ+0xd0], R0 ;  /* 0x0000d000570075a7 */ /* 0x000e6400080011ff */
[----:B-1----:R-:W-:Y:S05]  /*5bb0*/  @!P0 BRA `(.L_x_96) ;  /* 0x0000005800e88947 */ /* 0x002fea0003800000 */
.L_x_95:
[----:B------:R-:W-:Y:S05]  /*5bc0*/  @!P1 BRA `(.L_x_97) ;  /* 0x0000000000409947 */ /* 0x000fea0003800000 */
[----:B------:R-:W4:Y:S01]  /*5bd0*/  LDCU.64 UR8, c[0x4][0x70] ;  /* 0x01000e00ff0877ac */ /* 0x000f220008000a00 */
[----:B------:R-:W-:Y:S01]  /*5be0*/  MOV R3, 0x0 ;  /* 0x0000000000037802 */ /* 0x000fe20000000f00 */
[----:B------:R-:W-:Y:S02]  /*5bf0*/  HFMA2 R12, -RZ, RZ, 0, 5.9604644775390625e-08 ;  /* 0x00000001ff0c7431 */ /* 0x000fe400000001ff */
[----:B------:R-:W-:Y:S02]  /*5c00*/  IMAD.MOV.U32 R8, RZ, RZ, 0x192 ;  /* 0x00000192ff087424 */ /* 0x000fe400078e00ff */
[----:B------:R-:W-:Y:S01]  /*5c10*/  IMAD.MOV.U32 R13, RZ, RZ, RZ ;  /* 0x000000ffff0d7224 */ /* 0x000fe200078e00ff */
[----:B------:R-:W5:Y:S01]  /*5c20*/  LDCU.64 UR6, c[0x4][0x78] ;  /* 0x01000f00ff0677ac */ /* 0x000f620008000a00 */
[----:B------:R-:W1:Y:S01]  /*5c30*/  LDC.64 R2, c[0x4][R3] ;  /* 0x0100000003027b82 */ /* 0x000e620000000a00 */
[----:B------:R-:W2:Y:S01]  /*5c40*/  LDCU.64 UR4, c[0x4][0x10] ;  /* 0x01000200ff0477ac */ /* 0x000ea20008000a00 */
[----:B----4-:R-:W-:Y:S01]  /*5c50*/  MOV R5, UR9 ;  /* 0x0000000900057c02 */ /* 0x010fe20008000f00 */
[----:B------:R-:W-:Y:S01]  /*5c60*/  IMAD.U32 R4, RZ, RZ, UR8 ;  /* 0x00000008ff047e24 */ /* 0x000fe2000f8e00ff */
[----:B-----5:R-:W-:Y:S01]  /*5c70*/  MOV R7, UR7 ;  /* 0x0000000700077c02 */ /* 0x020fe20008000f00 */
[----:B------:R-:W-:Y:S01]  /*5c80*/  IMAD.U32 R6, RZ, RZ, UR6 ;  /* 0x00000006ff067e24 */ /* 0x000fe2000f8e00ff */
[----:B--2---:R-:W-:Y:S01]  /*5c90*/  MOV R11, UR5 ;  /* 0x00000005000b7c02 */ /* 0x004fe20008000f00 */
[----:B------:R-:W-:Y:S02]  /*5ca0*/  IMAD.U32 R10, RZ, RZ, UR4 ;  /* 0x00000004ff0a7e24 */ /* 0x000fe4000f8e00ff */
[----:B------:R-:W-:Y:S07]  /*5cb0*/  LEPC R20, `(.L_x_97) ;  /* 0x000000001014794e */ /* 0x000fee0000000000 */
[----:B-1-3--:R-:W-:Y:S05]  /*5cc0*/  CALL.ABS.NOINC R2 ;  /* 0x0000000002007343 */ /* 0x00afea0003c00000 */
.L_x_97:
[----:B------:R-:W-:Y:S01]  /*5cd0*/  SHF.L.U32 R82, R88, 0x10, RZ ;  /* 0x0000001058527819 */ /* 0x000fe200000006ff */
[----:B------:R-:W-:Y:S05]  /*5ce0*/  WARPSYNC.ALL ;  /* 0x0000000000007948 */ /* 0x000fea0003800000 */
[----:B------:R-:W-:Y:S01]  /*5cf0*/  R2UR UR4, R80 ;  /* 0x00000000500472ca */ /* 0x000fe200000e0000 */
[----:B------:R-:W-:Y:S01]  /*5d00*/  BSSY.RECONVERGENT B0, `(.L_x_98) ;  /* 0x00000fc000007945 */ /* 0x000fe20003800200 */
[----:B------:R-:W-:Y:S02]  /*5d10*/  LOP3.LUT R83, R88, 0xffff0000, RZ, 0xc0, !PT ;  /* 0xffff000058537812 */ /* 0x000fe400078ec0ff */
[----:B------:R-:W-:Y:S02]  /*5d20*/  LOP3.LUT R84, R89, 0xffff0000, RZ, 0xc0, !PT ;  /* 0xffff000059547812 */ /* 0x000fe400078ec0ff */
[C---:B------:R-:W-:Y:S02]  /*5d30*/  SHF.L.U32 R85, R107.reuse, 0x10, RZ ;  /* 0x000000106b557819 */ /* 0x040fe400000006ff */
[----:B------:R-:W-:Y:S02]  /*5d40*/  LOP3.LUT R86, R107, 0xffff0000, RZ, 0xc0, !PT ;  /* 0xffff00006b567812 */ /* 0x000fe400078ec0ff */
[----:B------:R-:W-:Y:S03]  /*5d50*/  ISETP.NE.AND P0, PT, R170, RZ, PT ;  /* 0x000000ffaa00720c */ /* 0x000fe60003f05270 */
[----:B------:R-:W1:Y:S02]  /*5d60*/  LDTM.x64 R4, tmem[UR4] ;  /* 0x00000004000479ee */ /* 0x000e640008340000 */
[C---:B-12---:R-:W-:Y:S01]  /*5d70*/  FMUL R0, R78.reuse, R4 ;  /* 0x000000044e007220 */ /* 0x046fe20000400000 */
[C---:B------:R-:W-:Y:S01]  /*5d80*/  FMUL R2, R78.reuse, R5 ;  /* 0x000000054e027220 */ /* 0x040fe20000400000 */
[C---:B------:R-:W-:Y:S01]  /*5d90*/  FMUL R3, R78.reuse, R6 ;  /* 0x000000064e037220 */ /* 0x040fe20000400000 */
[----:B------:R-:W-:Y:S01]  /*5da0*/  FMUL R7, R78, R7 ;  /* 0x000000074e077220 */ /* 0x000fe20000400000 */
[----:B------:R-:W-:Y:S01]  /*5db0*/  FFMA R0, R81, R82, R0 ;  /* 0x0000005251007223 */ /* 0x000fe20000000000 */
[----:B------:R-:W-:Y:S01]  /*5dc0*/  SHF.L.U32 R82, R89, 0x10, RZ ;  /* 0x0000001059527819 */ /* 0x000fe200000006ff */
[C---:B------:R-:W-:Y:S01]  /*5dd0*/  FFMA R2, R81.reuse, R83, R2 ;  /* 0x0000005351027223 */ /* 0x040fe20000000002 */
[----:B------:R-:W-:Y:S01]  /*5de0*/  SHF.L.U32 R83, R90, 0x10, RZ ;  /* 0x000000105a537819 */ /* 0x000fe200000006ff */
[C---:B------:R-:W-:Y:S01]  /*5df0*/  FMUL R4, R78.reuse, R8 ;  /* 0x000000084e047220 */ /* 0x040fe20000400000 */
[----:B------:R-:W-:Y:S01]  /*5e00*/  FMUL R5, R78, R9 ;  /* 0x000000094e057220 */ /* 0x000fe20000400000 */
[C---:B------:R-:W-:Y:S01]  /*5e10*/  FFMA R3, R81.reuse, R82, R3 ;  /* 0x0000005251037223 */ /* 0x040fe20000000003 */
[----:B------:R-:W-:Y:S01]  /*5e20*/  LOP3.LUT R82, R90, 0xffff0000, RZ, 0xc0, !PT ;  /* 0xffff00005a527812 */ /* 0x000fe200078ec0ff */
[----:B------:R-:W-:Y:S01]  /*5e30*/  FFMA R7, R81, R84, R7 ;  /* 0x0000005451077223 */ /* 0x000fe20000000007 */
[----:B------:R-:W-:Y:S01]  /*5e40*/  LOP3.LUT R84, R91, 0xffff0000, RZ, 0xc0, !PT ;  /* 0xffff00005b547812 */ /* 0x000fe200078ec0ff */
[----:B------:R-:W-:Y:S01]  /*5e50*/  FFMA R4, R81, R83, R4 ;  /* 0x0000005351047223 */ /* 0x000fe20000000004 */
[----:B------:R-:W-:Y:S01]  /*5e60*/  SHF.L.U32 R83, R91, 0x10, RZ ;  /* 0x000000105b537819 */ /* 0x000fe200000006ff */
[----:B------:R-:W-:Y:S01]  /*5e70*/  FMUL R6, R78, R10 ;  /* 0x0000000a4e067220 */ /* 0x000fe20000400000 */
[----:B------:R-:W-:Y:S01]  /*5e80*/  F2FP.BF16.F32.PACK_AB R92, R2, R0 ;  /* 0x00000000025c723e */ /* 0x000fe200000010ff */
[----:B------:R-:W-:Y:S01]  /*5e90*/  FMUL R11, R78, R11 ;  /* 0x0000000b4e0b7220 */ /* 0x000fe20000400000 */
[----:B------:R-:W-:Y:S01]  /*5ea0*/  F2FP.BF16.F32.PACK_AB R93, R7, R3 ;  /* 0x00000003075d723e */ /* 0x000fe200000010ff */
[C---:B------:R-:W-:Y:S01]  /*5eb0*/  FFMA R5, R81.reuse, R82, R5 ;  /* 0x0000005251057223 */ /* 0x040fe20000000005 */
[----:B------:R-:W-:Y:S01]  /*5ec0*/  SHF.L.U32 R82, R96, 0x10, RZ ;  /* 0x0000001060527819 */ /* 0x000fe200000006ff */
[----:B------:R-:W-:Y:S01]  /*5ed0*/  FFMA R6, R81, R83, R6 ;  /* 0x0000005351067223 */ /* 0x000fe20000000006 */
[----:B------:R-:W-:Y:S01]  /*5ee0*/  SHF.L.U32 R83, R98, 0x10, RZ ;  /* 0x0000001062537819 */ /* 0x000fe200000006ff */
[----:B------:R-:W-:Y:S01]  /*5ef0*/  FMUL R8, R78, R12 ;  /* 0x0000000c4e087220 */ /* 0x000fe20000400000 */
[----:B------:R-:W-:Y:S01]  /*5f00*/  F2FP.BF16.F32.PACK_AB R94, R5, R4 ;  /* 0x00000004055e723e */ /* 0x000fe200000010ff */
[C---:B------:R-:W-:Y:S01]  /*5f10*/  FFMA R11, R81.reuse, R84, R11 ;  /* 0x00000054510b7223 */ /* 0x040fe2000000000b */
[----:B------:R-:W-:Y:S01]  /*5f20*/  LOP3.LUT R84, R96, 0xffff0000, RZ, 0xc0, !PT ;  /* 0xffff000060547812 */ /* 0x000fe200078ec0ff */
[C---:B------:R-:W-:Y:S01]  /*5f30*/  FMUL R9, R78.reuse, R13 ;  /* 0x0000000d4e097220 */ /* 0x040fe20000400000 */
[----:B------:R-:W-:Y:S01]  /*5f40*/  FFMA R8, R81, R82, R8 ;  /* 0x0000005251087223 */ /* 0x000fe20000000008 */
[----:B------:R-:W-:Y:S01]  /*5f50*/  SHF.L.U32 R82, R97, 0x10, RZ ;  /* 0x0000001061527819 */ /* 0x000fe200000006ff */
[C---:B------:R-:W-:Y:S01]  /*5f60*/  FMUL R10, R78.reuse, R14 ;  /* 0x0000000e4e0a7220 */ /* 0x040fe20000400000 */
[----:B------:R-:W-:Y:S01]  /*5f70*/  F2FP.BF16.F32.PACK_AB R95, R11, R6 ;  /* 0x000000060b5f723e */ /* 0x000fe200000010ff */
[----:B------:R-:W-:Y:S01]  /*5f80*/  FFMA R9, R81, R84, R9 ;  /* 0x0000005451097223 */ /* 0x000fe20000000009 */
[----:B------:R-:W-:Y:S01]  /*5f90*/  LOP3.LUT R84, R97, 0xffff0000, RZ, 0xc0, !PT ;  /* 0xffff000061547812 */ /* 0x000fe200078ec0ff */
[----:B------:R-:W-:Y:S01]  /*5fa0*/  FMUL R15, R78, R15 ;  /* 0x0000000f4e0f7220 */ /* 0x000fe20000400000 */
[----:B------:R-:W-:Y:S01]  /*5fb0*/  FFMA R10, R81, R82, R10 ;  /* 0x00000052510a7223 */ /* 0x000fe2000000000a */
[----:B------:R-:W-:Y:S01]  /*5fc0*/  LOP3.LUT R82, R98, 0xffff0000, RZ, 0xc0, !PT ;  /* 0xffff000062527812 */ /* 0x000fe200078ec0ff */
[C---:B------:R-:W-:Y:S01]  /*5fd0*/  FMUL R12, R78.reuse, R16 ;  /* 0x000000104e0c7220 */ /* 0x040fe20000400000 */
[----:B------:R-:W-:Y:S01]  /*5fe0*/  F2FP.BF16.F32.PACK_AB R116, R9, R8 ;  /* 0x000000080974723e */ /* 0x000fe200000010ff */
[----:B------:R-:W-:Y:S01]  /*5ff0*/  FMUL R13, R78, R17 ;  /* 0x000000114e0d7220 */ /* 0x000fe20000400000 */
[----:B------:R-:W-:Y:S01]  /*6000*/  FFMA R15, R81, R84, R15 ;  /* 0x00000054510f7223 */ /* 0x000fe2000000000f */
[----:B------:R-:W-:Y:S01]  /*6010*/  LOP3.LUT R84, R99, 0xffff0000, RZ, 0xc0, !PT ;  /* 0xffff000063547812 */ /* 0x000fe200078ec0ff */
[----:B------:R-:W-:Y:S01]  /*6020*/  FFMA R12, R81, R83, R12 ;  /* 0x00000053510c7223 */ /* 0x000fe2000000000c */
[----:B------:R-:W-:Y:S01]  /*6030*/  SHF.L.U32 R83, R99, 0x10, RZ ;  /* 0x0000001063537819 */ /* 0x000fe200000006ff */
[----:B------:R-:W-:Y:S01]  /*6040*/  FFMA R13, R81, R82, R13 ;  /* 0x00000052510d7223 */ /* 0x000fe2000000000d */
[----:B------:R-:W-:Y:S01]  /*6050*/  SHF.L.U32 R82, R104, 0x10, RZ ;  /* 0x0000001068527819 */ /* 0x000fe200000006ff */
[C---:B------:R-:W-:Y:S01]  /*6060*/  FMUL R14, R78.reuse, R18 ;  /* 0x000000124e0e7220 */ /* 0x040fe20000400000 */
[----:B------:R-:W-:Y:S01]  /*6070*/  F2FP.BF16.F32.PACK_AB R117, R15, R10 ;  /* 0x0000000a0f75723e */ /* 0x000fe200000010ff */
[C---:B------:R-:W-:Y:S01]  /*6080*/  FMUL R19, R78.reuse, R19 ;  /* 0x000000134e137220 */ /* 0x040fe20000400000 */
[----:B------:R-:W-:Y:S01]  /*6090*/  F2FP.BF16.F32.PACK_AB R118, R13, R12 ;  /* 0x0000000c0d76723e */ /* 0x000fe200000010ff */
[----:B------:R-:W-:Y:S01]  /*60a0*/  FMUL R16, R78, R20 ;  /* 0x000000144e107220 */ /* 0x000fe20000400000 */
[C---:B------:R-:W-:Y:S01]  /*60b0*/  FFMA R14, R81.reuse, R83, R14 ;  /* 0x00000053510e7223 */ /* 0x040fe2000000000e */
[----:B------:R-:W-:Y:S01]  /*60c0*/  SHF.L.U32 R83, R106, 0x10, RZ ;  /* 0x000000106a537819 */ /* 0x000fe200000006ff */
[C---:B------:R-:W-:Y:S01]  /*60d0*/  FFMA R19, R81.reuse, R84, R19 ;  /* 0x0000005451137223 */ /* 0x040fe20000000013 */
[----:B------:R-:W-:Y:S01]  /*60e0*/  LOP3.LUT R84, R104, 0xffff0000, RZ, 0xc0, !PT ;  /* 0xffff000068547812 */ /* 0x000fe200078ec0ff */
[----:B------:R-:W-:Y:S01]  /*60f0*/  FFMA R16, R81, R82, R16 ;  /* 0x0000005251107223 */ /* 0x000fe20000000010 */
[----:B------:R-:W-:Y:S01]  /*6100*/  SHF.L.U32 R82, R105, 0x10, RZ ;  /* 0x0000001069527819 */ /* 0x000fe200000006ff */
[C---:B------:R-:W-:Y:S01]  /*6110*/  FMUL R17, R78.reuse, R21 ;  /* 0x000000154e117220 */ /* 0x040fe20000400000 */
[----:B------:R-:W-:Y:S01]  /*6120*/  F2FP.BF16.F32.PACK_AB R119, R19, R14 ;  /* 0x0000000e1377723e */ /* 0x000fe200000010ff */
[C---:B------:R-:W-:Y:S01]  /*6130*/  FMUL R18, R78.reuse, R22 ;  /* 0x000000164e127220 */ /* 0x040fe20000400000 */
[----:B------:R-:W-:Y:S01]  /*6140*/  FMUL R23, R78, R23 ;  /* 0x000000174e177220 */ /* 0x000fe20000400000 */
[C---:B------:R-:W-:Y:S01]  /*6150*/  FFMA R17, R81.reuse, R84, R17 ;  /* 0x0000005451117223 */ /* 0x040fe20000000011 */
[----:B------:R-:W-:Y:S01]  /*6160*/  LOP3.LUT R84, R106, 0xffff0000, RZ, 0xc0, !PT ;  /* 0xffff00006a547812 */ /* 0x000fe200078ec0ff */
[----:B------:R-:W-:Y:S01]  /*6170*/  FFMA R18, R81, R82, R18 ;  /* 0x0000005251127223 */ /* 0x000fe20000000012 */
[----:B------:R-:W-:Y:S01]  /*6180*/  LOP3.LUT R82, R105, 0xffff0000, RZ, 0xc0, !PT ;  /* 0xffff000069527812 */ /* 0x000fe200078ec0ff */
[C---:B------:R-:W-:Y:S01]  /*6190*/  FMUL R20, R78.reuse, R24 ;  /* 0x000000184e147220 */ /* 0x040fe20000400000 */
[----:B------:R-:W-:Y:S01]  /*61a0*/  F2FP.BF16.F32.PACK_AB R124, R17, R16 ;  /* 0x00000010117c723e */ /* 0x000fe200000010ff */
[C---:B------:R-:W-:Y:S01]  /*61b0*/  FMUL R21, R78.reuse, R25 ;  /* 0x000000194e157220 */ /* 0x040fe20000400000 */
[----:B------:R-:W-:Y:S01]  /*61c0*/  FMUL R22, R78, R26 ;  /* 0x0000001a4e167220 */ /* 0x000fe20000400000 */
[C---:B------:R-:W-:Y:S01]  /*61d0*/  FFMA R23, R81.reuse, R82, R23 ;  /* 0x0000005251177223 */ /* 0x040fe20000000017 */
[----:B------:R-:W-:Y:S01]  /*61e0*/  SHF.L.U32 R82, R112, 0x10, RZ ;  /* 0x0000001070527819 */ /* 0x000fe200000006ff */
[C---:B------:R-:W-:Y:S01]  /*61f0*/  FMUL R27, R78.reuse, R27 ;  /* 0x0000001b4e1b7220 */ /* 0x040fe20000400000 */
[----:B------:R-:W-:Y:S01]  /*6200*/  FFMA R20, R81, R83, R20 ;  /* 0x0000005351147223 */ /* 0x000fe20000000014 */
[----:B------:R-:W-:Y:S01]  /*6210*/  SHF.L.U32 R83, R113, 0x10, RZ ;  /* 0x0000001071537819 */ /* 0x000fe200000006ff */
[----:B------:R-:W-:Y:S01]  /*6220*/  FMUL R24, R78, R28 ;  /* 0x0000001c4e187220 */ /* 0x000fe20000400000 */
[----:B------:R-:W-:Y:S01]  /*6230*/  F2FP.BF16.F32.PACK_AB R125, R23, R18 ;  /* 0x00000012177d723e */ /* 0x000fe200000010ff */
[C---:B------:R-:W-:Y:S01]  /*6240*/  FFMA R21, R81.reuse, R84, R21 ;  /* 0x0000005451157223 */ /* 0x040fe20000000015 */
[----:B------:R-:W-:Y:S01]  /*6250*/  LOP3.LUT R84, R112, 0xffff0000, RZ, 0xc0, !PT ;  /* 0xffff000070547812 */ /* 0x000fe200078ec0ff */
[----:B------:R-:W-:Y:S01]  /*6260*/  FFMA R22, R81, R85, R22 ;  /* 0x0000005551167223 */ /* 0x000fe20000000016 */
[----:B------:R-:W-:Y:S01]  /*6270*/  SHF.L.U32 R85, R115, 0x10, RZ ;  /* 0x0000001073557819 */ /* 0x000fe200000006ff */
[----:B------:R-:W-:Y:S01]  /*6280*/  FFMA R27, R81, R86, R27 ;  /* 0x00000056511b7223 */ /* 0x000fe2000000001b */
[----:B------:R-:W-:Y:S01]  /*6290*/  F2FP.BF16.F32.PACK_AB R126, R21, R20 ;  /* 0x00000014157e723e */ /* 0x000fe200000010ff */
[----:B------:R-:W-:Y:S01]  /*62a0*/  FFMA R24, R81, R82, R24 ;  /* 0x0000005251187223 */ /* 0x000fe20000000018 */
[----:B------:R-:W-:Y:S01]  /*62b0*/  LOP3.LUT R82, R113, 0xffff0000, RZ, 0xc0, !PT ;  /* 0xffff000071527812 */ /* 0x000fe200078ec0ff */
[C---:B------:R-:W-:Y:S01]  /*62c0*/  FMUL R25, R78.reuse, R29 ;  /* 0x0000001d4e197220 */ /* 0x040fe20000400000 */
[----:B------:R-:W-:Y:S01]  /*62d0*/  F2FP.BF16.F32.PACK_AB R127, R27, R22 ;  /* 0x000000161b7f723e */ /* 0x000fe200000010ff */
[C---:B------:R-:W-:Y:S01]  /*62e0*/  FMUL R26, R78.reuse, R30 ;  /* 0x0000001e4e1a7220 */ /* 0x040fe20000400000 */
[----:B------:R-:W-:Y:S01]  /*62f0*/  LOP3.LUT R86, R147, 0xffff0000, RZ, 0xc0, !PT ;  /* 0xffff000093567812 */ /* 0x000fe200078ec0ff */
[----:B------:R-:W-:Y:S01]  /*6300*/  FMUL R31, R78, R31 ;  /* 0x0000001f4e1f7220 */ /* 0x000fe20000400000 */
[----:B------:R-:W-:Y:S01]  /*6310*/  FFMA R25, R81, R84, R25 ;  /* 0x0000005451197223 */ /* 0x000fe20000000019 */
[----:B------:R-:W-:Y:S01]  /*6320*/  LOP3.LUT R84, R115, 0xffff0000, RZ, 0xc0, !PT ;  /* 0xffff000073547812 */ /* 0x000fe200078ec0ff */
[C---:B------:R-:W-:Y:S01]  /*6330*/  FFMA R26, R81.reuse, R83, R26 ;  /* 0x00000053511a7223 */ /* 0x040fe2000000001a */
[C---:B------:R-:W-:Y:S01]  /*6340*/  SHF.L.U32 R83, R114.reuse, 0x10, RZ ;  /* 0x0000001072537819 */ /* 0x040fe200000006ff */
[C---:B------:R-:W-:Y:S01]  /*6350*/  FFMA R31, R81.reuse, R82, R31 ;  /* 0x00000052511f7223 */ /* 0x040fe2000000001f */
[----:B------:R-:W-:Y:S01]  /*6360*/  LOP3.LUT R82, R114, 0xffff0000, RZ, 0xc0, !PT ;  /* 0xffff000072527812 */ /* 0x000fe200078ec0ff */
[C---:B------:R-:W-:Y:S01]  /*6370*/  FMUL R28, R78.reuse, R32 ;  /* 0x000000204e1c7220 */ /* 0x040fe20000400000 */
[C---:B------:R-:W-:Y:S01]  /*6380*/  FMUL R29, R78.reuse, R33 ;  /* 0x000000214e1d7220 */ /* 0x040fe20000400000 */
[C---:B------:R-:W-:Y:S01]  /*6390*/  FMUL R30, R78.reuse, R34 ;  /* 0x000000224e1e7220 */ /* 0x040fe20000400000 */
[----:B------:R-:W-:Y:S01]  /*63a0*/  FMUL R35, R78, R35 ;  /* 0x000000234e237220 */ /* 0x000fe20000400000 */
[----:B------:R-:W-:Y:S01]  /*63b0*/  FFMA R28, R81, R83, R28 ;  /* 0x00000053511c7223 */ /* 0x000fe2000000001c */
[----:B------:R-:W-:Y:S01]  /*63c0*/  SHF.L.U32 R83, R121, 0x10, RZ ;  /* 0x0000001079537819 */ /* 0x000fe200000006ff */
[C---:B------:R-:W-:Y:S01]  /*63d0*/  FFMA R29, R81.reuse, R82, R29 ;  /* 0x00000052511d7223 */ /* 0x040fe2000000001d */
[C---:B------:R-:W-:Y:S01]  /*63e0*/  SHF.L.U32 R82, R120.reuse, 0x10, RZ ;  /* 0x0000001078527819 */ /* 0x040fe200000006ff */
[----:B------:R-:W-:Y:S01]  /*63f0*/  FFMA R30, R81, R85, R30 ;  /* 0x00000055511e7223 */ /* 0x000fe2000000001e */
[----:B------:R-:W-:Y:S01]  /*6400*/  SHF.L.U32 R85, R123, 0x10, RZ ;  /* 0x000000107b557819 */ /* 0x000fe200000006ff */
[C---:B------:R-:W-:Y:S01]  /*6410*/  FFMA R35, R81.reuse, R84, R35 ;  /* 0x0000005451237223 */ /* 0x040fe20000000023 */
[----:B------:R-:W-:Y:S01]  /*6420*/  LOP3.LUT R84, R120, 0xffff0000, RZ, 0xc0, !PT ;  /* 0xffff000078547812 */ /* 0x000fe200078ec0ff */
[C---:B------:R-:W-:Y:S01]  /*6430*/  FMUL R32, R78.reuse, R36 ;  /* 0x000000244e207220 */ /* 0x040fe20000400000 */
[C---:B------:R-:W-:Y:S01]  /*6440*/  FMUL R33, R78.reuse, R37 ;  /* 0x000000254e217220 */ /* 0x040fe20000400000 */
[----:B------:R-:W-:Y:S01]  /*6450*/  FMUL R34, R78, R38 ;  /* 0x000000264e227220 */ /* 0x000fe20000400000 */
[----:B------:R1:W-:Y:S01]  /*6460*/  STS.128 [R182+UR48+0x400], R92 ;  /* 0x0004005cb6007988 */ /* 0x0003e20008000c30 */
[----:B------:R-:W-:Y:S01]  /*6470*/  FFMA R32, R81, R82, R32 ;  /* 0x0000005251207223 */ /* 0x000fe20000000020 */
[----:B------:R-:W-:Y:S01]  /*6480*/  LOP3.LUT R82, R121, 0xffff0000, RZ, 0xc0, !PT ;  /* 0xffff000079527812 */ /* 0x000fe200078ec0ff */
[C---:B------:R-:W-:Y:S01]  /*6490*/  FFMA R33, R81.reuse, R84, R33 ;  /* 0x0000005451217223 */ /* 0x040fe20000000021 */
[----:B------:R-:W-:Y:S01]  /*64a0*/  LOP3.LUT R84, R122, 0xffff0000, RZ, 0xc0, !PT ;  /* 0xffff00007a547812 */ /* 0x000fe200078ec0ff */
[----:B------:R-:W-:Y:S01]  /*64b0*/  FMUL R39, R78, R39 ;  /* 0x000000274e277220 */ /* 0x000fe20000400000 */
[C---:B------:R-:W-:Y:S01]  /*64c0*/  FFMA R34, R81.reuse, R83, R34 ;  /* 0x0000005351227223 */ /* 0x040fe20000000022 */
[----:B------:R-:W-:Y:S01]  /*64d0*/  SHF.L.U32 R83, R122, 0x10, RZ ;  /* 0x000000107a537819 */ /* 0x000fe200000006ff */
[C---:B------:R-:W-:Y:S01]  /*64e0*/  FMUL R36, R78.reuse, R40 ;  /* 0x000000284e247220 */ /* 0x040fe20000400000 */
[----:B------:R-:W-:Y:S01]  /*64f0*/  FFMA R39, R81, R82, R39 ;  /* 0x0000005251277223 */ /* 0x000fe20000000027 */
[----:B------:R-:W-:Y:S01]  /*6500*/  LOP3.LUT R82, R123, 0xffff0000, RZ, 0xc0, !PT ;  /* 0xffff00007b527812 */ /* 0x000fe200078ec0ff */
[C---:B------:R-:W-:Y:S01]  /*6510*/  FMUL R37, R78.reuse, R41 ;  /* 0x000000294e257220 */ /* 0x040fe20000400000 */
[C---:B------:R-:W-:Y:S01]  /*6520*/  FMUL R38, R78.reuse, R42 ;  /* 0x0000002a4e267220 */ /* 0x040fe20000400000 */
[----:B------:R-:W-:Y:S01]  /*6530*/  FMUL R43, R78, R43 ;  /* 0x0000002b4e2b7220 */ /* 0x000fe20000400000 */
[C---:B------:R-:W-:Y:S01]  /*6540*/  FFMA R36, R81.reuse, R83, R36 ;  /* 0x0000005351247223 */ /* 0x040fe20000000024 */
[C---:B------:R-:W-:Y:S01]  /*6550*/  SHF.L.U32 R83, R128.reuse, 0x10, RZ ;  /* 0x0000001080537819 */ /* 0x040fe200000006ff */
[----:B------:R2:W-:Y:S01]  /*6560*/  STS.128 [R181+0x400], R116 ;  /* 0x00040074b5007388 */ /* 0x0005e20000000c00 */
[----:B------:R-:W-:Y:S01]  /*6570*/  FFMA R37, R81, R84, R37 ;  /* 0x0000005451257223 */ /* 0x000fe20000000025 */
[----:B------:R-:W-:Y:S01]  /*6580*/  LOP3.LUT R84, R129, 0xffff0000, RZ, 0xc0, !PT ;  /* 0xffff000081547812 */ /* 0x000fe200078ec0ff */
[----:B------:R-:W-:Y:S01]  /*6590*/  FFMA R38, R81, R85, R38 ;  /* 0x0000005551267223 */ /* 0x000fe20000000026 */
[----:B------:R-:W-:Y:S01]  /*65a0*/  SHF.L.U32 R85, R129, 0x10, RZ ;  /* 0x0000001081557819 */ /* 0x000fe200000006ff */
        /* <DEDUP_REMOVED lines=8> */
[----:B------:R4:W-:Y:S01]  /*6630*/  STS.128 [R180+0x400], R124 ;  /* 0x0004007cb4007388 */ /* 0x0009e20000000c00 */
[C---:B------:R-:W-:Y:S01]  /*6640*/  FFMA R41, R81.reuse, R82, R41 ;  /* 0x0000005251297223 */ /* 0x040fe20000000029 */
[C---:B------:R-:W-:Y:S01]  /*6650*/  SHF.L.U32 R82, R130.reuse, 0x10, RZ ;  /* 0x0000001082527819 */ /* 0x040fe200000006ff */
[----:B------:R-:W-:Y:S01]  /*6660*/  FFMA R42, R81, R85, R42 ;  /* 0x00000055512a7223 */ /* 0x000fe2000000002a */
[----:B------:R-:W-:Y:S01]  /*6670*/  SHF.L.U32 R85, R137, 0x10, RZ ;  /* 0x0000001089557819 */ /* 0x000fe200000006ff */
[----:B------:R-:W-:Y:S01]  /*6680*/  FFMA R47, R81, R84, R47 ;  /* 0x00000054512f7223 */ /* 0x000fe2000000002f */
[----:B------:R-:W-:Y:S01]  /*6690*/  LOP3.LUT R84, R130, 0xffff0000, RZ, 0xc0, !PT ;  /* 0xffff000082547812 */ /* 0x000fe200078ec0ff */
[C---:B------:R-:W-:Y:S01]  /*66a0*/  FMUL R44, R78.reuse, R48 ;  /* 0x000000304e2c7220 */ /* 0x040fe20000400000 */
[----:B-1----:R-:W-:Y:S01]  /*66b0*/  F2FP.BF16.F32.PACK_AB R92, R25, R24 ;  /* 0x00000018195c723e */ /* 0x002fe200000010ff */
[C---:B------:R-:W-:Y:S01]  /*66c0*/  FMUL R45, R78.reuse, R49 ;  /* 0x000000314e2d7220 */ /* 0x040fe20000400000 */
[----:B------:R-:W-:Y:S01]  /*66d0*/  F2FP.BF16.F32.PACK_AB R93, R31, R26 ;  /* 0x0000001a1f5d723e */ /* 0x000fe200000010ff */
[----:B------:R-:W-:Y:S01]  /*66e0*/  FMUL R46, R78, R50 ;  /* 0x000000324e2e7220 */ /* 0x000fe20000400000 */
[----:B------:R-:W-:Y:S01]  /*66f0*/  F2FP.BF16.F32.PACK_AB R94, R29, R28 ;  /* 0x0000001c1d5e723e */ /* 0x000fe200000010ff */
[----:B------:R-:W-:Y:S01]  /*6700*/  FFMA R44, R81, R82, R44 ;  /* 0x00000052512c7223 */ /* 0x000fe2000000002c */
[----:B------:R-:W-:Y:S01]  /*6710*/  LOP3.LUT R82, R131, 0xffff0000, RZ, 0xc0, !PT ;  /* 0xffff000083527812 */ /* 0x000fe200078ec0ff */
[----:B------:R-:W-:Y:S01]  /*6720*/  FFMA R45, R81, R84, R45 ;  /* 0x00000054512d7223 */ /* 0x000fe2000000002d */
[----:B------:R-:W-:Y:S01]  /*6730*/  LOP3.LUT R84, R136, 0xffff0000, RZ, 0xc0, !PT ;  /* 0xffff000088547812 */ /* 0x000fe200078ec0ff */
[----:B------:R-:W-:Y:S01]  /*6740*/  FMUL R51, R78, R51 ;  /* 0x000000334e337220 */ /* 0x000fe20000400000 */
[----:B------:R-:W-:Y:S01]  /*6750*/  F2FP.BF16.F32.PACK_AB R95, R35, R30 ;  /* 0x0000001e235f723e */ /* 0x000fe200000010ff */
[----:B------:R-:W-:Y:S01]  /*6760*/  FFMA R46, R81, R83, R46 ;  /* 0x00000053512e7223 */ /* 0x000fe2000000002e */
[----:B------:R-:W-:Y:S01]  /*6770*/  SHF.L.U32 R83, R136, 0x10, RZ ;  /* 0x0000001088537819 */ /* 0x000fe200000006ff */
[C---:B------:R-:W-:Y:S01]  /*6780*/  FMUL R48, R78.reuse, R52 ;  /* 0x000000344e307220 */ /* 0x040fe20000400000 */
[----:B--2---:R-:W-:Y:S01]  /*6790*/  F2FP.BF16.F32.PACK_AB R116, R33, R32 ;  /* 0x000000202174723e */ /* 0x004fe200000010ff */
[----:B------:R-:W-:Y:S01]  /*67a0*/  FFMA R51, R81, R82, R51 ;  /* 0x0000005251337223 */ /* 0x000fe20000000033 */
[----:B------:R-:W-:Y:S01]  /*67b0*/  LOP3.LUT R82, R137, 0xffff0000, RZ, 0xc0, !PT ;  /* 0xffff000089527812 */ /* 0x000fe200078ec0ff */
[----:B------:R1:W-:Y:S01]  /*67c0*/  STS.128 [R178+0x400], R92 ;  /* 0x0004005cb2007388 */ /* 0x0003e20000000c00 */
[----:B------:R-:W-:Y:S01]  /*67d0*/  F2FP.BF16.F32.PACK_AB R117, R39, R34 ;  /* 0x000000222775723e */ /* 0x000fe200000010ff */
[C---:B------:R-:W-:Y:S01]  /*67e0*/  FMUL R49, R78.reuse, R53 ;  /* 0x000000354e317220 */ /* 0x040fe20000400000 */
[----:B------:R-:W-:Y:S01]  /*67f0*/  F2FP.BF16.F32.PACK_AB R118, R37, R36 ;  /* 0x000000242576723e */ /* 0x000fe200000010ff */
[C---:B------:R-:W-:Y:S01]  /*6800*/  FMUL R50, R78.reuse, R54 ;  /* 0x000000364e327220 */ /* 0x040fe20000400000 */
[----:B------:R-:W-:Y:S01]  /*6810*/  F2FP.BF16.F32.PACK_AB R119, R43, R38 ;  /* 0x000000262b77723e */ /* 0x000fe200000010ff */
[----:B------:R-:W-:Y:S01]  /*6820*/  FMUL R55, R78, R55 ;  /* 0x000000374e377220 */ /* 0x000fe20000400000 */
[----:B----4-:R-:W-:Y:S01]  /*6830*/  F2FP.BF16.F32.PACK_AB R124, R41, R40 ;  /* 0x00000028297c723e */ /* 0x010fe200000010ff */
[C---:B------:R-:W-:Y:S01]  /*6840*/  FFMA R48, R81.reuse, R83, R48 ;  /* 0x0000005351307223 */ /* 0x040fe20000000030 */
[C---:B------:R-:W-:Y:S01]  /*6850*/  FFMA R49, R81.reuse, R84, R49 ;  /* 0x0000005451317223 */ /* 0x040fe20000000031 */
[----:B------:R1:W-:Y:S01]  /*6860*/  STS.128 [R177+0x400], R116 ;  /* 0x00040074b1007388 */ /* 0x0003e20000000c00 */
[C---:B------:R-:W-:Y:S01]  /*6870*/  SHF.L.U32 R83, R138.reuse, 0x10, RZ ;  /* 0x000000108a537819 */ /* 0x040fe200000006ff */
[----:B------:R-:W-:Y:S01]  /*6880*/  FFMA R50, R81, R85, R50 ;  /* 0x0000005551327223 */ /* 0x000fe20000000032 */
[----:B------:R-:W-:Y:S01]  /*6890*/  SHF.L.U32 R85, R139, 0x10, RZ ;  /* 0x000000108b557819 */ /* 0x000fe200000006ff */
[----:B------:R-:W-:Y:S01]  /*68a0*/  FFMA R55, R81, R82, R55 ;  /* 0x0000005251377223 */ /* 0x000fe20000000037 */
[----:B------:R-:W-:Y:S01]  /*68b0*/  LOP3.LUT R82, R138, 0xffff0000, RZ, 0xc0, !PT ;  /* 0xffff00008a527812 */ /* 0x000fe200078ec0ff */
[C---:B------:R-:W-:Y:S01]  /*68c0*/  FMUL R52, R78.reuse, R56 ;  /* 0x000000384e347220 */ /* 0x040fe20000400000 */
[----:B------:R-:W-:Y:S01]  /*68d0*/  LOP3.LUT R84, R139, 0xffff0000, RZ, 0xc0, !PT ;  /* 0xffff00008b547812 */ /* 0x000fe200078ec0ff */
[C---:B------:R-:W-:Y:S01]  /*68e0*/  FMUL R53, R78.reuse, R57 ;  /* 0x000000394e357220 */ /* 0x040fe20000400000 */
[C---:B------:R-:W-:Y:S01]  /*68f0*/  FMUL R54, R78.reuse, R58 ;  /* 0x0000003a4e367220 */ /* 0x040fe20000400000 */
[----:B------:R-:W-:Y:S01]  /*6900*/  FMUL R59, R78, R59 ;  /* 0x0000003b4e3b7220 */ /* 0x000fe20000400000 */
[C---:B------:R-:W-:Y:S01]  /*6910*/  FFMA R52, R81.reuse, R83, R52 ;  /* 0x0000005351347223 */ /* 0x040fe20000000034 */
[C---:B------:R-:W-:Y:S01]  /*6920*/  FFMA R53, R81.reuse, R82, R53 ;  /* 0x0000005251357223 */ /* 0x040fe20000000035 */
[C---:B------:R-:W-:Y:S01]  /*6930*/  FFMA R54, R81.reuse, R85, R54 ;  /* 0x0000005551367223 */ /* 0x040fe20000000036 */
[----:B------:R-:W-:Y:S01]  /*6940*/  FFMA R59, R81, R84, R59 ;  /* 0x00000054513b7223 */ /* 0x000fe2000000003b */
[----:B------:R-:W-:Y:S01]  /*6950*/  SHF.L.U32 R82, R144, 0x10, RZ ;  /* 0x0000001090527819 */ /* 0x000fe200000006ff */
[----:B------:R-:W-:Y:S01]  /*6960*/  FMUL R56, R78, R60 ;  /* 0x0000003c4e387220 */ /* 0x000fe20000400000 */
[----:B------:R-:W-:Y:S01]  /*6970*/  LOP3.LUT R84, R144, 0xffff0000, RZ, 0xc0, !PT ;  /* 0xffff000090547812 */ /* 0x000fe200078ec0ff */
[C---:B------:R-:W-:Y:S01]  /*6980*/  FMUL R57, R78.reuse, R61 ;  /* 0x0000003d4e397220 */ /* 0x040fe20000400000 */
[----:B------:R-:W-:Y:S01]  /*6990*/  SHF.L.U32 R83, R145, 0x10, RZ ;  /* 0x0000001091537819 */ /* 0x000fe200000006ff */
[C---:B------:R-:W-:Y:S01]  /*69a0*/  FMUL R58, R78.reuse, R62 ;  /* 0x0000003e4e3a7220 */ /* 0x040fe20000400000 */
[----:B------:R-:W-:Y:S01]  /*69b0*/  F2FP.BF16.F32.PACK_AB R125, R47, R42 ;  /* 0x0000002a2f7d723e */ /* 0x000fe200000010ff */
[----:B------:R-:W-:Y:S01]  /*69c0*/  FFMA R56, R81, R82, R56 ;  /* 0x0000005251387223 */ /* 0x000fe20000000038 */
[----:B------:R-:W-:Y:S01]  /*69d0*/  F2FP.BF16.F32.PACK_AB R126, R45, R44 ;  /* 0x0000002c2d7e723e */ /* 0x000fe200000010ff */
[----:B------:R-:W-:Y:S01]  /*69e0*/  FFMA R57, R81, R84, R57 ;  /* 0x0000005451397223 */ /* 0x000fe20000000039 */
[----:B------:R-:W-:Y:S01]  /*69f0*/  F2FP.BF16.F32.PACK_AB R127, R51, R46 ;  /* 0x0000002e337f723e */ /* 0x000fe200000010ff */
[----:B------:R-:W-:Y:S01]  /*6a00*/  FFMA R58, R81, R83, R58 ;  /* 0x00000053513a7223 */ /* 0x000fe2000000003a */
[----:B------:R-:W-:Y:S01]  /*6a10*/  LOP3.LUT R82, R145, 0xffff0000, RZ, 0xc0, !PT ;  /* 0xffff000091527812 */ /* 0x000fe200078ec0ff */
[----:B------:R-:W-:Y:S01]  /*6a20*/  FMUL R63, R78, R63 ;  /* 0x0000003f4e3f7220 */ /* 0x000fe20000400000 */
[----:B------:R-:W-:Y:S01]  /*6a30*/  SHF.L.U32 R83, R146, 0x10, RZ ;  /* 0x0000001092537819 */ /* 0x000fe200000006ff */
[----:B------:R1:W-:Y:S01]  /*6a40*/  STS.128 [R176+0x400], R124 ;  /* 0x0004007cb0007388 */ /* 0x0003e20000000c00 */
[----:B------:R-:W-:Y:S01]  /*6a50*/  FMUL R60, R78, R64 ;  /* 0x000000404e3c7220 */ /* 0x000fe20000400000 */
[----:B------:R-:W-:Y:S01]  /*6a60*/  LOP3.LUT R84, R146, 0xffff0000, RZ, 0xc0, !PT ;  /* 0xffff000092547812 */ /* 0x000fe200078ec0ff */
[C---:B------:R-:W-:Y:S01]  /*6a70*/  FMUL R61, R78.reuse, R65 ;  /* 0x000000414e3d7220 */ /* 0x040fe20000400000 */
[----:B------:R-:W-:Y:S01]  /*6a80*/  SHF.L.U32 R85, R147, 0x10, RZ ;  /* 0x0000001093557819 */ /* 0x000fe200000006ff */
[C---:B------:R-:W-:Y:S01]  /*6a90*/  FMUL R62, R78.reuse, R66 ;  /* 0x000000424e3e7220 */ /* 0x040fe20000400000 */
[----:B------:R-:W-:Y:S01]  /*6aa0*/  FFMA R63, R81, R82, R63 ;  /* 0x00000052513f7223 */ /* 0x000fe2000000003f */
[----:B------:R-:W-:Y:S01]  /*6ab0*/  FMUL R67, R78, R67 ;  /* 0x000000434e437220 */ /* 0x000fe20000400000 */
[----:B------:R-:W-:Y:S01]  /*6ac0*/  F2FP.BF16.F32.PACK_AB R132, R49, R48 ;  /* 0x000000303184723e */ /* 0x000fe200000010ff */
[----:B------:R-:W-:Y:S01]  /*6ad0*/  FFMA R60, R81, R83, R60 ;  /* 0x00000053513c7223 */ /* 0x000fe2000000003c */
[----:B------:R-:W-:Y:S01]  /*6ae0*/  F2FP.BF16.F32.PACK_AB R133, R55, R50 ;  /* 0x000000323785723e */ /* 0x000fe200000010ff */
[----:B------:R-:W-:Y:S01]  /*6af0*/  FFMA R61, R81, R84, R61 ;  /* 0x00000054513d7223 */ /* 0x000fe2000000003d */
[----:B------:R-:W-:Y:S01]  /*6b00*/  F2FP.BF16.F32.PACK_AB R134, R53, R52 ;  /* 0x000000343586723e */ /* 0x000fe200000010ff */
[----:B------:R-:W-:Y:S01]  /*6b10*/  FFMA R62, R81, R85, R62 ;  /* 0x00000055513e7223 */ /* 0x000fe2000000003e */
[----:B------:R-:W-:Y:S01]  /*6b20*/  F2FP.BF16.F32.PACK_AB R135, R59, R54 ;  /* 0x000000363b87723e */ /* 0x000fe200000010ff */
[----:B------:R-:W-:Y:S01]  /*6b30*/  FFMA R67, R81, R86, R67 ;  /* 0x0000005651437223 */ /* 0x000fe20000000043 */
[----:B------:R-:W-:Y:S02]  /*6b40*/  F2FP.BF16.F32.PACK_AB R140, R57, R56 ;  /* 0x00000038398c723e */ /* 0x000fe400000010ff */
[----:B------:R-:W-:Y:S01]  /*6b50*/  F2FP.BF16.F32.PACK_AB R141, R63, R58 ;  /* 0x0000003a3f8d723e */ /* 0x000fe200000010ff */
[----:B------:R1:W-:Y:S01]  /*6b60*/  STS.128 [R175+0x400], R132 ;  /* 0x00040084af007388 */ /* 0x0003e20000000c00 */
[----:B------:R-:W-:Y:S02]  /*6b70*/  F2FP.BF16.F32.PACK_AB R142, R61, R60 ;  /* 0x0000003c3d8e723e */ /* 0x000fe400000010ff */
[----:B------:R-:W-:Y:S05]  /*6b80*/  F2FP.BF16.F32.PACK_AB R143, R67, R62 ;  /* 0x0000003e438f723e */ /* 0x000fea00000010ff */
[----:B------:R1:W-:Y:S01]  /*6b90*/  STS.128 [R174+0x400], R140 ;  /* 0x0004008cae007388 */ /* 0x0003e20000000c00 */
[----:B------:R-:W-:Y:S01]  /*6ba0*/  @!PT LDS RZ, [RZ] ;  /* 0x00000000fffff984 */ /* 0x000fe20000000800 */
[----:B------:R-:W-:Y:S01]  /*6bb0*/  @!PT LDS RZ, [RZ] ;  /* 0x00000000fffff984 */ /* 0x000fe20000000800 */
[----:B------:R-:W-:Y:S01]  /*6bc0*/  @!PT LDS RZ, [RZ] ;  /* 0x00000000fffff984 */ /* 0x000fe20000000800 */
[----:B------:R-:W-:Y:S01]  /*6bd0*/  @!PT LDS RZ, [RZ] ;  /* 0x00000000fffff984 */ /* 0x000fe20000000800 */
[----:B------:R2:W-:Y:S07]  /*6be0*/  MEMBAR.ALL.CTA ;  /* 0x0000000000007992 */ /* 0x0005ee0000008000 */
[----:B--2---:R-:W2:Y:S02]  /*6bf0*/  FENCE.VIEW.ASYNC.S ;  /* 0x00000000000073c6 */ /* 0x004ea40000000000 */
[----:B--2---:R-:W-:Y:S06]  /*6c00*/  BAR.SYNC.DEFER_BLOCKING 0x1, 0x80 ;  /* 0x0042000000007b1d */ /* 0x004fec0000010000 */
[----:B------:R-:W-:Y:S05]  /*6c10*/  @P0 BRA `(.L_x_99) ;  /* 0x0000000000280947 */ /* 0x000fea0003800000 */
[----:B------:R-:W-:Y:S02]  /*6c20*/  UIADD3 UR4, UPT, UPT, UR48, 0x400, URZ ;  /* 0x0000040030047890 */ /* 0x000fe4000fffe0ff */
[----:B------:R-:W-:Y:S01]  /*6c30*/  UIADD3 UR6, UP0, UPT, UR52, 0x680, URZ ;  /* 0x0000068034067890 */ /* 0x000fe2000ff1e0ff */
[----:B------:R-:W-:Y:S03]  /*6c40*/  UMOV UR43, UR36 ;  /* 0x00000024002b7c82 */ /* 0x000fe60008000000 */
[----:B------:R-:W-:Y:S01]  /*6c50*/  MOV R163, UR4 ;  /* 0x0000000400a37c02 */ /* 0x000fe20008000f00 */
[----:B------:R-:W-:Y:S03]  /*6c60*/  UIADD3.X UR7, UPT, UPT, URZ, UR53, URZ, UP0, !UPT ;  /* 0x00000035ff077290 */ /* 0x000fe600087fe4ff */
[----:B------:R-:W-:Y:S11]  /*6c70*/  R2UR UR40, R163 ;  /* 0x00000000a32872ca */ /* 0x000ff600000e0000 */
[----:B------:R-:W-:Y:S02]  /*6c80*/  @!UPT UIADD3 URZ, UPT, UPT, URZ, URZ, URZ ;  /* 0x000000fffffff290 */ /* 0x000fe4000fffe0ff */
[----:B------:R2:W-:Y:S01]  /*6c90*/  UTMASTG.3D [UR40], [UR6] ;  /* 0x00000028060073b5 */ /* 0x0005e20008010000 */
[----:B------:R0:W-:Y:S01]  /*6ca0*/  UTMACMDFLUSH ;  /* 0x00000000000079b7 */ /* 0x0001e20000000000 */
[----:B--2---:R-:W-:Y:S04]  /*6cb0*/  DEPBAR.LE SB0, 0x1 ;  /* 0x000080400000791a */ /* 0x004fe80000000000 */
.L_x_99:
[----:B------:R-:W-:Y:S05]  /*6cc0*/  BSYNC.RECONVERGENT B0 ;  /* 0x0000000000007941 */ /* 0x000fea0003800200 */
.L_x_98:
[----:B------:R-:W-:Y:S01]  /*6cd0*/  BAR.SYNC.DEFER_BLOCKING 0x1, 0x80 ;  /* 0x0042000000007b1d */ /* 0x000fe20000010000 */
[----:B------:R-:W-:Y:S01]  /*6ce0*/  ISETP.NE.AND P1, PT, R179, RZ, PT ;  /* 0x000000ffb300720c */ /* 0x000fe20003f25270 */
[----:B------:R-:W-:Y:S01]  /*6cf0*/  UISETP.NE.AND UP0, UPT, UR49, URZ, UPT ;  /* 0x000000ff3100728c */ /* 0x000fe2000bf05270 */
[----:B------:R-:W-:Y:S11]  /*6d00*/  LEA R3, R101, UR48, 0x3 ;  /* 0x0000003065037c11 */ /* 0x000ff6000f8e18ff */
[----:B------:R-:W-:Y:S01]  /*6d10*/  @P1 SHF.L.U32 R2, R167, 0x1f, RZ ;  /* 0x0000001fa7021819 */ /* 0x000fe200000006ff */
[----:B------:R-:W-:Y:S06]  /*6d20*/  BRA.U !UP0, `(.L_x_100) ;  /* 0x0000000108247547 */ /* 0x000fec000b800000 */
[----:B------:R-:W-:Y:S01]  /*6d30*/  IMAD.U32 R5, RZ, RZ, UR51 ;  /* 0x00000033ff057e24 */ /* 0x000fe2000f8e00ff */
[----:B------:R-:W-:Y:S01]  /*6d40*/  MOV R0, UR37 ;  /* 0x0000002500007c02 */ /* 0x000fe20008000f00 */
[----:B------:R-:W-:Y:S03]  /*6d50*/  UIADD3 UR51, UPT, UPT, UR51, 0x1, URZ ;  /* 0x0000000133337890 */ /* 0x000fe6000fffe0ff */
[----:B------:R-:W-:Y:S01]  /*6d60*/  @P1 LEA R5, R5, UR48, 0x3 ;  /* 0x0000003005051c11 */ /* 0x000fe2000f8e18ff */
[----:B------:R-:W-:Y:S04]  /*6d70*/  UISETP.NE.AND UP0, UPT, UR51, 0x4, UPT ;  /* 0x000000043300788c */ /* 0x000fe8000bf05270 */
[----:B------:R-:W-:Y:S01]  /*6d80*/  @P1 VIADD R5, R5, 0x80 ;  /* 0x0000008005051836 */ /* 0x000fe20000000000 */
[----:B------:R-:W-:Y:S04]  /*6d90*/  USEL UR51, UR51, URZ, UP0 ;  /* 0x000000ff33337287 */ /* 0x000fe80008000000 */
[----:B------:R-:W-:Y:S04]  /*6da0*/  @P1 PRMT R0, R0, 0x654, R5 ;  /* 0x0000065400001816 */ /* 0x000fe80000000005 */
[----:B------:R2:W-:Y:S04]  /*6db0*/  @P1 SYNCS.ARRIVE.TRANS64.RED.A1T0 RZ, [R0+URZ], RZ ;  /* 0x000000ff00ff19a7 */ /* 0x0005e800081004ff */
.L_x_100:
[----:B------:R-:W4:Y:S01]  /*6dc0*/  @P1 SYNCS.PHASECHK.TRANS64.TRYWAIT P0, [R3+URZ+0x60], R2 ;  /* 0x00006002030015a7 */ /* 0x000f2200080011ff */
[----:B------:R-:W-:Y:S01]  /*6dd0*/  BSSY B1, `(.L_x_101) ;  /* 0x000001f000017945 */ /* 0x000fe20003800000 */
[----:B----4-:R-:W-:Y:S03]  /*6de0*/  @P1 SEL R103, RZ, 0x1, !P0 ;  /* 0x00000001ff671807 */ /* 0x010fe60004000000 */
[----:B------:R-:W-:Y:S05]  /*6df0*/  @!P1 BRA `(.L_x_102) ;  /* 0x0000000000709947 */ /* 0x000fea0003800000 */
[----:B------:R-:W-:Y:S01]  /*6e00*/  ISETP.NE.AND P1, PT, R109, RZ, PT ;  /* 0x000000ff6d00720c */ /* 0x000fe20003f25270 */
[----:B------:R-:W-:Y:S01]  /*6e10*/  BSSY B0, `(.L_x_103) ;  /* 0x000000b000007945 */ /* 0x000fe20003800000 */
[----:B------:R-:W-:Y:S11]  /*6e20*/  ISETP.NE.AND P0, PT, R103, RZ, PT ;  /* 0x000000ff6700720c */ /* 0x000ff60003f05270 */
[----:B------:R-:W-:Y:S05]  /*6e30*/  @P1 IMAD R4, R101, 0x4000, R182 ;  /* 0x0000400065041824 */ /* 0x000fea00078e02b6 */
[----:B------:R-:W-:Y:S04]  /*6e40*/  @P1 IADD3 R9, PT, PT, R4, UR48, RZ ;  /* 0x0000003004091c10 */ /* 0x000fe8000fffe0ff */
[----:B------:R-:W-:Y:S01]  /*6e50*/  @P1 IADD3 R7, PT, PT, R102, R9, RZ ;  /* 0x0000000966071210 */ /* 0x000fe20007ffe0ff */
[--C-:B------:R-:W-:Y:S02]  /*6e60*/  @P1 IMAD.IADD R5, R100, 0x1, R9.reuse ;  /* 0x0000000164051824 */ /* 0x100fe400078e0209 */
[----:B------:R-:W-:Y:S01]  /*6e70*/  @P1 IMAD.IADD R2, R108, 0x1, R9 ;  /* 0x000000016c021824 */ /* 0x000fe200078e0209 */
[----:B------:R-:W-:Y:S06]  /*6e80*/  @P0 BRA `(.L_x_104) ;  /* 0x00000000000c0947 */ /* 0x000fec0003800000 */
[----:B--2---:R-:W-:Y:S04]  /*6e90*/  SHF.L.U32 R0, R167, 0x1f, RZ ;  /* 0x0000001fa7007819 */ /* 0x004fe800000006ff */
[----:B------:R-:W2:Y:S02]  /*6ea0*/  SYNCS.PHASECHK.TRANS64.TRYWAIT P0, [R3+URZ+0x60], R0 ;  /* 0x00006000030075a7 */ /* 0x000ea400080011ff */
[----:B--2---:R-:W-:Y:S05]  /*6eb0*/  @!P0 BRA `(.L_x_105) ;  /* 0x00000048003c8947 */ /* 0x004fea0003800000 */
.L_x_104:
[----:B------:R-:W-:Y:S05]  /*6ec0*/  BSYNC B0 ;  /* 0x0000000000007941 */ /* 0x000fea0003800000 */
.L_x_103:
[----:B------:R-:W-:Y:S01]  /*6ed0*/  ISETP.NE.AND P0, PT, R109, RZ, PT ;  /* 0x000000ff6d00720c */ /* 0x000fe20003f05270 */
[----:B------:R-:W-:Y:S11]  /*6ee0*/  VIADD R101, R101, 0x1 ;  /* 0x0000000165657836 */ /* 0x000ff60000000000 */
[----:B------:R-:W-:Y:S01]  /*6ef0*/  @!UPT UIADD3 URZ, UPT, UPT, URZ, URZ, URZ ;  /* 0x000000fffffff290 */ /* 0x000fe2000fffe0ff */
[----:B------:R4:W1:Y:S01]  /*6f00*/  @P0 LDS.128 R88, [R4+UR48+0x400] ;  /* 0x0004003004580984 */ /* 0x0008620008000c00 */
[--C-:B--2---:R-:W-:Y:S01]  /*6f10*/  @P0 IMAD.IADD R3, R102, 0x1, R5.reuse ;  /* 0x0000000166030824 */ /* 0x104fe200078e0205 */
[C---:B------:R-:W-:Y:S01]  /*6f20*/  @P0 IADD3 R0, PT, PT, R108.reuse, R7, RZ ;  /* 0x000000076c000210 */ /* 0x040fe20007ffe0ff */
[C---:B------:R-:W-:Y:S01]  /*6f30*/  @P0 IMAD.IADD R6, R108.reuse, 0x1, R5 ;  /* 0x000000016c060824 */ /* 0x040fe200078e0205 */
[----:B------:R4:W2:Y:S02]  /*6f40*/  @P0 LDS.128 R96, [R2+0x400] ;  /* 0x0004000002600984 */ /* 0x0008a40000000c00 */
[----:B------:R-:W-:Y:S02]  /*6f50*/  @P0 IADD3 R8, PT, PT, R108, R3, RZ ;  /* 0x000000036c080210 */ /* 0x000fe40007ffe0ff */
[----:B------:R4:W1:Y:S04]  /*6f60*/  @P0 LDS.128 R104, [R7+0x400] ;  /* 0x0004000007680984 */ /* 0x0008680000000c00 */
[----:B------:R4:W1:Y:S04]  /*6f70*/  @P0 LDS.128 R112, [R0+0x400] ;  /* 0x0004000000700984 */ /* 0x0008680000000c00 */
[----:B------:R4:W1:Y:S04]  /*6f80*/  @P0 LDS.128 R120, [R5+0x400] ;  /* 0x0004000005780984 */ /* 0x0008680000000c00 */
[----:B------:R4:W1:Y:S04]  /*6f90*/  @P0 LDS.128 R128, [R6+0x400] ;  /* 0x0004000006800984 */ /* 0x0008680000000c00 */
[----:B------:R4:W1:Y:S04]  /*6fa0*/  @P0 LDS.128 R136, [R3+0x400] ;  /* 0x0004000003880984 */ /* 0x0008680000000c00 */
[----:B------:R4:W1:Y:S02]  /*6fb0*/  @P0 LDS.128 R144, [R8+0x400] ;  /* 0x0004000008900984 */ /* 0x0008640000000c00 */
.L_x_102:
[----:B------:R-:W-:Y:S05]  /*6fc0*/  BSYNC B1 ;  /* 0x0000000000017941 */ /* 0x000fea0003800000 */
.L_x_101:
[----:B----4-:R-:W-:Y:S05]  /*6fd0*/  VIADD R3, R80, 0x40 ;  /* 0x0000004050037836 */ /* 0x010fea0000000000 */
[----:B------:R-:W-:Y:S04]  /*6fe0*/  SHF.R.U32.HI R3, RZ, 0x15, R3 ;  /* 0x00000015ff037819 */ /* 0x000fe80000011603 */
[----:B------:R-:W-:Y:S11]  /*6ff0*/  LOP3.LUT P0, RZ, R3, 0x3, R162, 0x48, !PT ;  /* 0x0000000303ff7812 */ /* 0x000ff600078048a2 */
[----:B------:R-:W-:Y:S02]  /*7000*/  @!UPT UIADD3 URZ, UPT, UPT, URZ, URZ, URZ ;  /* 0x000000fffffff290 */ /* 0x000fe4000fffe0ff */
        /* <DEDUP_REMOVED lines=17> */
.L_x_106:
[----:B------:R-:W-:Y:S01]  /*7120*/  ISETP.NE.AND P6, PT, R179, RZ, PT ;  /* 0x000000ffb300720c */ /* 0x000fe20003fc5270 */
[----:B------:R-:W-:Y:S05]  /*7130*/  WARPSYNC.ALL ;  /* 0x0000000000007948 */ /* 0x000fea0003800000 */
[----:B------:R-:W-:Y:S01]  /*7140*/  R2UR UR4, R80 ;  /* 0x00000000500472ca */ /* 0x000fe200000e0000 */
[----:B------:R-:W-:Y:S01]  /*7150*/  BSSY.RECONVERGENT B0, `(.L_x_107) ;  /* 0x0000103000007945 */ /* 0x000fe20003800200 */
[----:B--2---:R-:W-:Y:S02]  /*7160*/  MOV R0, UR51 ;  /* 0x0000003300007c02 */ /* 0x004fe40008000f00 */
[----:B------:R-:W-:Y:S02]  /*7170*/  MOV R85, UR37 ;  /* 0x0000002500557c02 */ /* 0x000fe40008000f00 */
[----:B-1----:R-:W-:Y:S02]  /*7180*/  SHF.L.U32 R82, R88, 0x10, RZ ;  /* 0x0000001058527819 */ /* 0x002fe400000006ff */
[----:B------:R-:W-:Y:S02]  /*7190*/  @P6 LEA R0, R0, UR48, 0x3 ;  /* 0x0000003000006c11 */ /* 0x000fe4000f8e18ff */
[----:B------:R-:W-:Y:S02]  /*71a0*/  LOP3.LUT R83, R88, 0xffff0000, RZ, 0xc0, !PT ;  /* 0xffff000058537812 */ /* 0x000fe400078ec0ff */
[----:B------:R-:W-:Y:S01]  /*71b0*/  @P6 IADD3 R0, PT, PT, R0, 0x80, RZ ;  /* 0x0000008000006810 */ /* 0x000fe20007ffe0ff */
[----:B------:R-:W1:Y:S01]  /*71c0*/  LDTM.x64 R4, tmem[UR4+0x40] ;  /* 0x00004004000479ee */ /* 0x000e620008340000 */
[----:B------:R-:W-:Y:S02]  /*71d0*/  SHF.L.U32 R84, R89, 0x10, RZ ;  /* 0x0000001059547819 */ /* 0x000fe400000006ff */
[----:B------:R-:W-:Y:S02]  /*71e0*/  @P6 PRMT R85, R85, 0x654, R0 ;  /* 0x0000065455556816 */ /* 0x000fe40000000000 */
[----:B------:R-:W-:Y:S02]  /*71f0*/  LOP3.LUT R86, R89, 0xffff0000, RZ, 0xc0, !PT ;  /* 0xffff000059567812 */ /* 0x000fe400078ec0ff */
[----:B------:R-:W-:Y:S01]  /*7200*/  ISETP.NE.AND P0, PT, R170, RZ, PT ;  /* 0x000000ffaa00720c */ /* 0x000fe20003f05270 */
[C---:B-1----:R-:W-:Y:S01]  /*7210*/  FMUL R0, R78.reuse, R4 ;  /* 0x000000044e007220 */ /* 0x042fe20000400000 */
[C---:B------:R-:W-:Y:S01]  /*7220*/  FMUL R2, R78.reuse, R5 ;  /* 0x000000054e027220 */ /* 0x040fe20000400000 */
[C---:B------:R-:W-:Y:S01]  /*7230*/  FMUL R3, R78.reuse, R6 ;  /* 0x000000064e037220 */ /* 0x040fe20000400000 */
[----:B------:R-:W-:Y:S01]  /*7240*/  FMUL R7, R78, R7 ;  /* 0x000000074e077220 */ /* 0x000fe20000400000 */
[C---:B------:R-:W-:Y:S01]  /*7250*/  FFMA R0, R81.reuse, R82, R0 ;  /* 0x0000005251007223 */ /* 0x040fe20000000000 */
[C---:B------:R-:W-:Y:S01]  /*7260*/  LOP3.LUT R82, R90.reuse, 0xffff0000, RZ, 0xc0, !PT ;  /* 0xffff00005a527812 */ /* 0x040fe200078ec0ff */
[C---:B------:R-:W-:Y:S01]  /*7270*/  FFMA R2, R81.reuse, R83, R2 ;  /* 0x0000005351027223 */ /* 0x040fe20000000002 */
[----:B------:R-:W-:Y:S01]  /*7280*/  SHF.L.U32 R83, R90, 0x10, RZ ;  /* 0x000000105a537819 */ /* 0x000fe200000006ff */
[C---:B------:R-:W-:Y:S01]  /*7290*/  FFMA R3, R81.reuse, R84, R3 ;  /* 0x0000005451037223 */ /* 0x040fe20000000003 */
[----:B------:R-:W-:Y:S01]  /*72a0*/  FMUL R4, R78, R8 ;  /* 0x000000084e047220 */ /* 0x000fe20000400000 */
[----:B------:R-:W-:Y:S01]  /*72b0*/  FFMA R7, R81, R86, R7 ;  /* 0x0000005651077223 */ /* 0x000fe20000000007 */
[----:B------:R-:W-:Y:S01]  /*72c0*/  F2FP.BF16.F32.PACK_AB R92, R2, R0 ;  /* 0x00000000025c723e */ /* 0x000fe200000010ff */
[C---:B------:R-:W-:Y:S01]  /*72d0*/  FMUL R5, R78.reuse, R9 ;  /* 0x000000094e057220 */ /* 0x040fe20000400000 */
[----:B------:R-:W-:Y:S01]  /*72e0*/  LOP3.LUT R0, R91, 0xffff0000, RZ, 0xc0, !PT ;  /* 0xffff00005b007812 */ /* 0x000fe200078ec0ff */
[----:B------:R-:W-:Y:S01]  /*72f0*/  FFMA R4, R81, R83, R4 ;  /* 0x0000005351047223 */ /* 0x000fe20000000004 */
[----:B------:R-:W-:Y:S01]  /*7300*/  SHF.L.U32 R83, R91, 0x10, RZ ;  /* 0x000000105b537819 */ /* 0x000fe200000006ff */
[----:B------:R-:W-:Y:S01]  /*7310*/  FFMA R5, R81, R82, R5 ;  /* 0x0000005251057223 */ /* 0x000fe20000000005 */
[----:B------:R-:W-:Y:S01]  /*7320*/  F2FP.BF16.F32.PACK_AB R93, R7, R3 ;  /* 0x00000003075d723e */ /* 0x000fe200000010ff */
[----:B------:R-:W-:Y:S01]  /*7330*/  FMUL R6, R78, R10 ;  /* 0x0000000a4e067220 */ /* 0x000fe20000400000 */
[----:B------:R-:W-:Y:S01]  /*7340*/  SHF.L.U32 R3, R96, 0x10, RZ ;  /* 0x0000001060037819 */ /* 0x000fe200000006ff */
[----:B------:R-:W-:Y:S01]  /*7350*/  FMUL R11, R78, R11 ;  /* 0x0000000b4e0b7220 */ /* 0x000fe20000400000 */
[----:B------:R-:W-:Y:S01]  /*7360*/  LOP3.LUT R2, R96, 0xffff0000, RZ, 0xc0, !PT ;  /* 0xffff000060027812 */ /* 0x000fe200078ec0ff */
[C---:B------:R-:W-:Y:S01]  /*7370*/  FMUL R8, R78.reuse, R12 ;  /* 0x0000000c4e087220 */ /* 0x040fe20000400000 */
[----:B------:R-:W-:Y:S01]  /*7380*/  LOP3.LUT R82, R107, 0xffff0000, RZ, 0xc0, !PT ;  /* 0xffff00006b527812 */ /* 0x000fe200078ec0ff */
[----:B------:R-:W-:Y:S01]  /*7390*/  FMUL R9, R78, R13 ;  /* 0x0000000d4e097220 */ /* 0x000fe20000400000 */
[----:B------:R-:W-:Y:S01]  /*73a0*/  F2FP.BF16.F32.PACK_AB R94, R5, R4 ;  /* 0x00000004055e723e */ /* 0x000fe200000010ff */
[C---:B------:R-:W-:Y:S01]  /*73b0*/  FFMA R6, R81.reuse, R83, R6 ;  /* 0x0000005351067223 */ /* 0x040fe20000000006 */
[----:B------:R-:W-:Y:S01]  /*73c0*/  SHF.L.U32 R83, R104, 0x10, RZ ;  /* 0x0000001068537819 */ /* 0x000fe200000006ff */
[----:B------:R-:W-:Y:S01]  /*73d0*/  FFMA R11, R81, R0, R11 ;  /* 0x00000000510b7223 */ /* 0x000fe2000000000b */
[----:B------:R-:W-:Y:S01]  /*73e0*/  SHF.L.U32 R0, R97, 0x10, RZ ;  /* 0x0000001061007819 */ /* 0x000fe200000006ff */
[C---:B------:R-:W-:Y:S01]  /*73f0*/  FFMA R8, R81.reuse, R3, R8 ;  /* 0x0000000351087223 */ /* 0x040fe20000000008 */
[----:B------:R-:W-:Y:S01]  /*7400*/  SHF.L.U32 R3, R98, 0x10, RZ ;  /* 0x0000001062037819 */ /* 0x000fe200000006ff */
[----:B------:R-:W-:Y:S01]  /*7410*/  FFMA R9, R81, R2, R9 ;  /* 0x0000000251097223 */ /* 0x000fe20000000009 */
[----:B------:R-:W-:Y:S01]  /*7420*/  LOP3.LUT R2, R97, 0xffff0000, RZ, 0xc0, !PT ;  /* 0xffff000061027812 */ /* 0x000fe200078ec0ff */
[C---:B------:R-:W-:Y:S01]  /*7430*/  FMUL R10, R78.reuse, R14 ;  /* 0x0000000e4e0a7220 */ /* 0x040fe20000400000 */
[----:B------:R-:W-:Y:S01]  /*7440*/  F2FP.BF16.F32.PACK_AB R95, R11, R6 ;  /* 0x000000060b5f723e */ /* 0x000fe200000010ff */
[C---:B------:R-:W-:Y:S01]  /*7450*/  FMUL R15, R78.reuse, R15 ;  /* 0x0000000f4e0f7220 */ /* 0x040fe20000400000 */
[----:B------:R-:W-:Y:S01]  /*7460*/  F2FP.BF16.F32.PACK_AB R116, R9, R8 ;  /* 0x000000080974723e */ /* 0x000fe200000010ff */
[----:B------:R-:W-:Y:S01]  /*7470*/  FMUL R12, R78, R16 ;  /* 0x000000104e0c7220 */ /* 0x000fe20000400000 */
[C---:B------:R-:W-:Y:S01]  /*7480*/  FFMA R10, R81.reuse, R0, R10 ;  /* 0x00000000510a7223 */ /* 0x040fe2000000000a */
[----:B------:R-:W-:Y:S01]  /*7490*/  LOP3.LUT R0, R98, 0xffff0000, RZ, 0xc0, !PT ;  /* 0xffff000062007812 */ /* 0x000fe200078ec0ff */
[----:B------:R-:W-:Y:S01]  /*74a0*/  FFMA R15, R81, R2, R15 ;  /* 0x00000002510f7223 */ /* 0x000fe2000000000f */
        /* <DEDUP_REMOVED lines=9> */
[----:B------:R-:W-:Y:S01]  /*7540*/  FMUL R16, R78, R20 ;  /* 0x000000144e107220 */ /* 0x000fe20000400000 */
[----:B------:R-:W-:Y:S01]  /*7550*/  FFMA R14, R81, R3, R14 ;  /* 0x00000003510e7223 */ /* 0x000fe2000000000e */
[----:B------:R-:W-:Y:S01]  /*7560*/  SHF.L.U32 R3, R106, 0x10, RZ ;  /* 0x000000106a037819 */ /* 0x000fe200000006ff */
[C---:B------:R-:W-:Y:S01]  /*7570*/  FMUL R17, R78.reuse, R21 ;  /* 0x000000154e117220 */ /* 0x040fe20000400000 */
[----:B------:R-:W-:Y:S01]  /*7580*/  F2FP.BF16.F32.PACK_AB R118, R13, R12 ;  /* 0x0000000c0d76723e */ /* 0x000fe200000010ff */
[----:B------:R-:W-:Y:S01]  /*7590*/  FFMA R19, R81, R2, R19 ;  /* 0x0000000251137223 */ /* 0x000fe20000000013 */
[----:B------:R-:W-:Y:S01]  /*75a0*/  SHF.L.U32 R2, R105, 0x10, RZ ;  /* 0x0000001069027819 */ /* 0x000fe200000006ff */
        /* <DEDUP_REMOVED lines=12> */
[C---:B------:R-:W-:Y:S01]  /*7670*/  FFMA R23, R81.reuse, R0, R23 ;  /* 0x0000000051177223 */ /* 0x040fe20000000017 */
[----:B------:R-:W-:Y:S01]  /*7680*/  SHF.L.U32 R0, R112, 0x10, RZ ;  /* 0x0000001070007819 */ /* 0x000fe200000006ff */
[C---:B------:R-:W-:Y:S01]  /*7690*/  FMUL R22, R78.reuse, R26 ;  /* 0x0000001a4e167220 */ /* 0x040fe20000400000 */
[----:B------:R-:W-:Y:S01]  /*76a0*/  FMUL R27, R78, R27 ;  /* 0x0000001b4e1b7220 */ /* 0x000fe20000400000 */
        /* <DEDUP_REMOVED lines=9> */
[----:B------:R-:W-:Y:S01]  /*7740*/  LOP3.LUT R82, R115, 0xffff0000, RZ, 0xc0, !PT ;  /* 0xffff000073527812 */ /* 0x000fe200078ec0ff */
[----:B------:R-:W-:Y:S01]  /*7750*/  FFMA R24, R81, R0, R24 ;  /* 0x0000000051187223 */ /* 0x000fe20000000018 */
[----:B------:R-:W-:Y:S01]  /*7760*/  SHF.L.U32 R0, R113, 0x10, RZ ;  /* 0x0000001071007819 */ /* 0x000fe200000006ff */
[C---:B------:R-:W-:Y:S01]  /*7770*/  FMUL R25, R78.reuse, R29 ;  /* 0x0000001d4e197220 */ /* 0x040fe20000400000 */
[----:B------:R-:W-:Y:S01]  /*7780*/  F2FP.BF16.F32.PACK_AB R126, R21, R20 ;  /* 0x00000014157e723e */ /* 0x000fe200000010ff */
[----:B------:R-:W-:Y:S01]  /*7790*/  FMUL R26, R78, R30 ;  /* 0x0000001e4e1a7220 */ /* 0x000fe20000400000 */
[----:B------:R-:W-:Y:S01]  /*77a0*/  F2FP.BF16.F32.PACK_AB R127, R27, R22 ;  /* 0x000000161b7f723e */ /* 0x000fe200000010ff */
        /* <DEDUP_REMOVED lines=38> */
[----:B------:R1:W-:Y:S01]  /*7a10*/  STS.128 [R182+UR48+0x4400], R92 ;  /* 0x0044005cb6007988 */ /* 0x0003e20008000c30 */
        /* <DEDUP_REMOVED lines=12> */
[----:B------:R2:W-:Y:S01]  /*7ae0*/  STS.128 [R181+0x4400], R116 ;  /* 0x00440074b5007388 */ /* 0x0005e20000000c00 */
        /* <DEDUP_REMOVED lines=12> */
[----:B------:R4:W-:Y:S01]  /*7bb0*/  STS.128 [R180+0x4400], R124 ;  /* 0x0044007cb4007388 */ /* 0x0009e20000000c00 */
[----:B------:R-:W-:Y:S01]  /*7bc0*/  FMUL R51, R78, R51 ;  /* 0x000000334e337220 */ /* 0x000fe20000400000 */
[C---:B------:R-:W-:Y:S01]  /*7bd0*/  FFMA R44, R81.reuse, R3, R44 ;  /* 0x00000003512c7223 */ /* 0x040fe2000000002c */
[C---:B------:R-:W-:Y:S01]  /*7be0*/  SHF.L.U32 R3, R136.reuse, 0x10, RZ ;  /* 0x0000001088037819 */ /* 0x040fe200000006ff */
[----:B------:R-:W-:Y:S01]  /*7bf0*/  FFMA R45, R81, R2, R45 ;  /* 0x00000002512d7223 */ /* 0x000fe2000000002d */
[----:B------:R-:W-:Y:S01]  /*7c00*/  LOP3.LUT R2, R137, 0xffff0000, RZ, 0xc0, !PT ;  /* 0xffff000089027812 */ /* 0x000fe200078ec0ff */
        /* <DEDUP_REMOVED lines=8> */
[C---:B------:R-:W-:Y:S01]  /*7c90*/  FMUL R50, R78.reuse, R54 ;  /* 0x000000364e327220 */ /* 0x040fe20000400000 */
[----:B------:R-:W-:Y:S01]  /*7ca0*/  F2FP.BF16.F32.PACK_AB R94, R37, R36 ;  /* 0x00000024255e723e */ /* 0x000fe200000010ff */
[----:B------:R1:W-:Y:S01]  /*7cb0*/  STS.128 [R178+0x4400], R132 ;  /* 0x00440084b2007388 */ /* 0x0003e20000000c00 */
[----:B------:R-:W-:Y:S01]  /*7cc0*/  F2FP.BF16.F32.PACK_AB R95, R43, R38 ;  /* 0x000000262b5f723e */ /* 0x000fe200000010ff */
[----:B------:R-:W-:Y:S01]  /*7cd0*/  FMUL R55, R78, R55 ;  /* 0x000000374e377220 */ /* 0x000fe20000400000 */
[----:B--2---:R-:W-:Y:S01]  /*7ce0*/  F2FP.BF16.F32.PACK_AB R116, R41, R40 ;  /* 0x000000282974723e */ /* 0x004fe200000010ff */
[----:B------:R-:W-:Y:S01]  /*7cf0*/  FFMA R48, R81, R3, R48 ;  /* 0x0000000351307223 */ /* 0x000fe20000000030 */
[----:B------:R-:W-:Y:S01]  /*7d00*/  SHF.L.U32 R3, R139, 0x10, RZ ;  /* 0x000000108b037819 */ /* 0x000fe200000006ff */
[----:B------:R-:W-:Y:S01]  /*7d10*/  FFMA R49, R81, R0, R49 ;  /* 0x0000000051317223 */ /* 0x000fe20000000031 */
[C---:B------:R-:W-:Y:S01]  /*7d20*/  SHF.L.U32 R0, R138.reuse, 0x10, RZ ;  /* 0x000000108a007819 */ /* 0x040fe200000006ff */
[----:B------:R2:W-:Y:S01]  /*7d30*/  STS.128 [R177+0x4400], R92 ;  /* 0x0044005cb1007388 */ /* 0x0005e20000000c00 */
[----:B------:R-:W-:Y:S01]  /*7d40*/  F2FP.BF16.F32.PACK_AB R117, R47, R42 ;  /* 0x0000002a2f75723e */ /* 0x000fe200000010ff */
[----:B------:R-:W-:Y:S01]  /*7d50*/  FFMA R50, R81, R83, R50 ;  /* 0x0000005351327223 */ /* 0x000fe20000000032 */
[----:B------:R-:W-:Y:S01]  /*7d60*/  SHF.L.U32 R83, R145, 0x10, RZ ;  /* 0x0000001091537819 */ /* 0x000fe200000006ff */
[----:B------:R-:W-:Y:S01]  /*7d70*/  FFMA R55, R81, R2, R55 ;  /* 0x0000000251377223 */ /* 0x000fe20000000037 */
[----:B------:R-:W-:Y:S01]  /*7d80*/  LOP3.LUT R2, R138, 0xffff0000, RZ, 0xc0, !PT ;  /* 0xffff00008a027812 */ /* 0x000fe200078ec0ff */
[C---:B------:R-:W-:Y:S01]  /*7d90*/  FMUL R52, R78.reuse, R56 ;  /* 0x000000384e347220 */ /* 0x040fe20000400000 */
[----:B------:R-:W-:Y:S01]  /*7da0*/  F2FP.BF16.F32.PACK_AB R118, R45, R44 ;  /* 0x0000002c2d76723e */ /* 0x000fe200000010ff */
[C---:B------:R-:W-:Y:S01]  /*7db0*/  FMUL R53, R78.reuse, R57 ;  /* 0x000000394e357220 */ /* 0x040fe20000400000 */
[C---:B------:R-:W-:Y:S01]  /*7dc0*/  FMUL R54, R78.reuse, R58 ;  /* 0x0000003a4e367220 */ /* 0x040fe20000400000 */
[----:B------:R-:W-:Y:S01]  /*7dd0*/  FFMA R52, R81, R0, R52 ;  /* 0x0000000051347223 */ /* 0x000fe20000000034 */
[----:B------:R-:W-:Y:S01]  /*7de0*/  LOP3.LUT R0, R139, 0xffff0000, RZ, 0xc0, !PT ;  /* 0xffff00008b007812 */ /* 0x000fe200078ec0ff */
[C---:B------:R-:W-:Y:S01]  /*7df0*/  FFMA R53, R81.reuse, R2, R53 ;  /* 0x0000000251357223 */ /* 0x040fe20000000035 */
[----:B------:R-:W-:Y:S01]  /*7e00*/  FFMA R54, R81, R3, R54 ;  /* 0x0000000351367223 */ /* 0x000fe20000000036 */
[----:B------:R-:W-:Y:S01]  /*7e10*/  FMUL R59, R78, R59 ;  /* 0x0000003b4e3b7220 */ /* 0x000fe20000400000 */
[----:B------:R-:W-:Y:S01]  /*7e20*/  SHF.L.U32 R3, R144, 0x10, RZ ;  /* 0x0000001090037819 */ /* 0x000fe200000006ff */
[----:B------:R-:W-:Y:S01]  /*7e30*/  FMUL R56, R78, R60 ;  /* 0x0000003c4e387220 */ /* 0x000fe20000400000 */
[----:B------:R-:W-:Y:S01]  /*7e40*/  LOP3.LUT R2, R144, 0xffff0000, RZ, 0xc0, !PT ;  /* 0xffff000090027812 */ /* 0x000fe200078ec0ff */
[C---:B------:R-:W-:Y:S01]  /*7e50*/  FMUL R57, R78.reuse, R61 ;  /* 0x0000003d4e397220 */ /* 0x040fe20000400000 */
[----:B------:R-:W-:Y:S01]  /*7e60*/  F2FP.BF16.F32.PACK_AB R119, R51, R46 ;  /* 0x0000002e3377723e */ /* 0x000fe200000010ff */
[C---:B------:R-:W-:Y:S01]  /*7e70*/  FMUL R58, R78.reuse, R62 ;  /* 0x0000003e4e3a7220 */ /* 0x040fe20000400000 */
[C---:B------:R-:W-:Y:S01]  /*7e80*/  FFMA R59, R81.reuse, R0, R59 ;  /* 0x00000000513b7223 */ /* 0x040fe2000000003b */
[----:B------:R-:W-:Y:S01]  /*7e90*/  FFMA R56, R81, R3, R56 ;  /* 0x0000000351387223 */ /* 0x000fe20000000038 */
[----:B------:R-:W-:Y:S01]  /*7ea0*/  LOP3.LUT R0, R145, 0xffff0000, RZ, 0xc0, !PT ;  /* 0xffff000091007812 */ /* 0x000fe200078ec0ff */
[----:B------:R2:W-:Y:S01]  /*7eb0*/  STS.128 [R176+0x4400], R116 ;  /* 0x00440074b0007388 */ /* 0x0005e20000000c00 */
[C---:B------:R-:W-:Y:S01]  /*7ec0*/  FFMA R57, R81.reuse, R2, R57 ;  /* 0x0000000251397223 */ /* 0x040fe20000000039 */
[----:B------:R-:W-:Y:S01]  /*7ed0*/  FMUL R63, R78, R63 ;  /* 0x0000003f4e3f7220 */ /* 0x000fe20000400000 */
[----:B------:R-:W-:Y:S01]  /*7ee0*/  SHF.L.U32 R3, R146, 0x10, RZ ;  /* 0x0000001092037819 */ /* 0x000fe200000006ff */
[----:B------:R-:W-:Y:S01]  /*7ef0*/  FFMA R58, R81, R83, R58 ;  /* 0x00000053513a7223 */ /* 0x000fe2000000003a */
[----:B------:R-:W-:Y:S01]  /*7f00*/  FMUL R60, R78, R64 ;  /* 0x000000404e3c7220 */ /* 0x000fe20000400000 */
[----:B------:R-:W-:Y:S01]  /*7f10*/  LOP3.LUT R2, R146, 0xffff0000, RZ, 0xc0, !PT ;  /* 0xffff000092027812 */ /* 0x000fe200078ec0ff */
[C---:B------:R-:W-:Y:S01]  /*7f20*/  FMUL R61, R78.reuse, R65 ;  /* 0x000000414e3d7220 */ /* 0x040fe20000400000 */
[----:B------:R-:W-:Y:S01]  /*7f30*/  SHF.L.U32 R83, R147, 0x10, RZ ;  /* 0x0000001093537819 */ /* 0x000fe200000006ff */
[C---:B------:R-:W-:Y:S01]  /*7f40*/  FMUL R62, R78.reuse, R66 ;  /* 0x000000424e3e7220 */ /* 0x040fe20000400000 */
[----:B------:R-:W-:Y:S01]  /*7f50*/  FFMA R63, R81, R0, R63 ;  /* 0x00000000513f7223 */ /* 0x000fe2000000003f */
[----:B------:R-:W-:Y:S01]  /*7f60*/  FMUL R67, R78, R67 ;  /* 0x000000434e437220 */ /* 0x000fe20000400000 */
[----:B----4-:R-:W-:Y:S01]  /*7f70*/  F2FP.BF16.F32.PACK_AB R124, R49, R48 ;  /* 0x00000030317c723e */ /* 0x010fe200000010ff */
[----:B------:R-:W-:Y:S01]  /*7f80*/  FFMA R60, R81, R3, R60 ;  /* 0x00000003513c7223 */ /* 0x000fe2000000003c */
[----:B------:R-:W-:Y:S01]  /*7f90*/  F2FP.BF16.F32.PACK_AB R125, R55, R50 ;  /* 0x00000032377d723e */ /* 0x000fe200000010ff */
[----:B------:R-:W-:Y:S01]  /*7fa0*/  FFMA R61, R81, R2, R61 ;  /* 0x00000002513d7223 */ /* 0x000fe2000000003d */
[----:B------:R-:W-:Y:S01]  /*7fb0*/  F2FP.BF16.F32.PACK_AB R126, R53, R52 ;  /* 0x00000034357e723e */ /* 0x000fe200000010ff */
[----:B------:R-:W-:Y:S01]  /*7fc0*/  FFMA R62, R81, R83, R62 ;  /* 0x00000053513e7223 */ /* 0x000fe2000000003e */
[----:B------:R-:W-:Y:S01]  /*7fd0*/  F2FP.BF16.F32.PACK_AB R127, R59, R54 ;  /* 0x000000363b7f723e */ /* 0x000fe200000010ff */
[----:B------:R-:W-:Y:S01]  /*7fe0*/  FFMA R67, R81, R82, R67 ;  /* 0x0000005251437223 */ /* 0x000fe20000000043 */
[----:B-1----:R-:W-:Y:S02]  /*7ff0*/  F2FP.BF16.F32.PACK_AB R132, R57, R56 ;  /* 0x000000383984723e */ /* 0x002fe400000010ff */
[----:B------:R-:W-:Y:S01]  /*8000*/  F2FP.BF16.F32.PACK_AB R133, R63, R58 ;  /* 0x0000003a3f85723e */ /* 0x000fe200000010ff */
[----:B------:R2:W-:Y:S01]  /*8010*/  STS.128 [R175+0x4400], R124 ;  /* 0x0044007caf007388 */ /* 0x0005e20000000c00 */
[----:B------:R-:W-:Y:S02]  /*8020*/  F2FP.BF16.F32.PACK_AB R134, R61, R60 ;  /* 0x0000003c3d86723e */ /* 0x000fe400000010ff */
[----:B------:R-:W-:Y:S02]  /*8030*/  F2FP.BF16.F32.PACK_AB R135, R67, R62 ;  /* 0x0000003e4387723e */ /* 0x000fe400000010ff */
[----:B------:R-:W-:Y:S02]  /*8040*/  LEA R0, R101, UR48, 0x3 ;  /* 0x0000003065007c11 */ /* 0x000fe4000f8e18ff */
[----:B------:R-:W-:Y:S01]  /*8050*/  @P6 SHF.L.U32 R3, R167, 0x1f, RZ ;  /* 0x0000001fa7036819 */ /* 0x000fe200000006ff */
[----:B------:R2:W-:Y:S01]  /*8060*/  STS.128 [R174+0x4400], R132 ;  /* 0x00440084ae007388 */ /* 0x0005e20000000c00 */
[----:B------:R-:W-:Y:S01]  /*8070*/  @!PT LDS RZ, [RZ] ;  /* 0x00000000fffff984 */ /* 0x000fe20000000800 */
[----:B------:R-:W-:Y:S01]  /*8080*/  @!PT LDS RZ, [RZ] ;  /* 0x00000000fffff984 */ /* 0x000fe20000000800 */
[----:B------:R-:W-:Y:S01]  /*8090*/  @!PT LDS RZ, [RZ] ;  /* 0x00000000fffff984 */ /* 0x000fe20000000800 */
[----:B------:R-:W-:Y:S01]  /*80a0*/  @!PT LDS RZ, [RZ] ;  /* 0x00000000fffff984 */ /* 0x000fe20000000800 */
[----:B------:R1:W-:Y:S07]  /*80b0*/  MEMBAR.ALL.CTA ;  /* 0x0000000000007992 */ /* 0x0003ee0000008000 */
[----:B-1----:R-:W1:Y:S02]  /*80c0*/  FENCE.VIEW.ASYNC.S ;  /* 0x00000000000073c6 */ /* 0x002e640000000000 */
[----:B-1----:R-:W-:Y:S06]  /*80d0*/  BAR.SYNC.DEFER_BLOCKING 0x1, 0x80 ;  /* 0x0042000000007b1d */ /* 0x002fec0000010000 */
[----:B------:R-:W-:Y:S05]  /*80e0*/  @P0 BRA `(.L_x_108) ;  /* 0x0000000000240947 */ /* 0x000fea0003800000 */
[----:B------:R-:W-:Y:S02]  /*80f0*/  UIADD3 UR8, UP0, UPT, UR52, 0x680, URZ ;  /* 0x0000068034087890 */ /* 0x000fe4000ff1e0ff */
[----:B------:R-:W-:Y:S02]  /*8100*/  UIADD3 UR5, UPT, UPT, UR41, 0x40, URZ ;  /* 0x0000004029057890 */ /* 0x000fe4000fffe0ff */
[----:B------:R-:W-:Y:S02]  /*8110*/  UIADD3 UR4, UPT, UPT, UR48, 0x4400, URZ ;  /* 0x0000440030047890 */ /* 0x000fe4000fffe0ff */
[----:B------:R-:W-:Y:S01]  /*8120*/  UIADD3.X UR9, UPT, UPT, URZ, UR53, URZ, UP0, !UPT ;  /* 0x00000035ff097290 */ /* 0x000fe200087fe4ff */
[----:B------:R-:W-:Y:S01]  /*8130*/  UMOV UR6, UR42 ;  /* 0x0000002a00067c82 */ /* 0x000fe20008000000 */
[----:B------:R-:W-:Y:S07]  /*8140*/  UMOV UR7, UR36 ;  /* 0x0000002400077c82 */ /* 0x000fee0008000000 */
[----:B------:R1:W-:Y:S01]  /*8150*/  UTMASTG.3D [UR4], [UR8] ;  /* 0x00000004080073b5 */ /* 0x0003e20008010000 */
[----:B------:R0:W-:Y:S01]  /*8160*/  UTMACMDFLUSH ;  /* 0x00000000000079b7 */ /* 0x0001e20000000000 */
[----:B-1----:R-:W-:Y:S04]  /*8170*/  DEPBAR.LE SB0, 0x1 ;  /* 0x000080400000791a */ /* 0x002fe80000000000 */
.L_x_108:
[----:B------:R-:W-:Y:S05]  /*8180*/  BSYNC.RECONVERGENT B0 ;  /* 0x0000000000007941 */ /* 0x000fea0003800200 */
.L_x_107:
[----:B------:R-:W-:Y:S01]  /*8190*/  BAR.SYNC.DEFER_BLOCKING 0x1, 0x80 ;  /* 0x0042000000007b1d */ /* 0x000fe20000010000 */
[----:B------:R-:W-:Y:S04]  /*81a0*/  UIADD3 UR40, UPT, UPT, UR51, 0x1, URZ ;  /* 0x0000000133287890 */ /* 0x000fe8000fffe0ff */
[----:B------:R-:W-:Y:S04]  /*81b0*/  UISETP.NE.AND UP0, UPT, UR40, 0x4, UPT ;  /* 0x000000042800788c */ /* 0x000fe8000bf05270 */
[----:B------:R-:W-:Y:S01]  /*81c0*/  USEL UR40, UR40, URZ, UP0 ;  /* 0x000000ff28287287 */ /* 0x000fe20008000000 */
[----:B------:R1:W-:Y:S01]  /*81d0*/  @P6 SYNCS.ARRIVE.TRANS64.RED.A1T0 RZ, [R85+URZ], RZ ;  /* 0x000000ff55ff69a7 */ /* 0x0003e200081004ff */
[----:B------:R-:W-:Y:S01]  /*81e0*/  BSSY B1, `(.L_x_109) ;  /* 0x0000020000017945 */ /* 0x000fe20003800000 */
[----:B------:R-:W4:Y:S02]  /*81f0*/  @P6 SYNCS.PHASECHK.TRANS64.TRYWAIT P0, [R0+URZ+0x60], R3 ;  /* 0x00006003000065a7 */ /* 0x000f2400080011ff */
[----:B----4-:R-:W-:Y:S01]  /*8200*/  @P6 SEL R103, RZ, 0x1, !P0 ;  /* 0x00000001ff676807 */ /* 0x010fe20004000000 */
[----:B-1----:R-:W-:Y:S06]  /*8210*/  @!P6 BRA `(.L_x_110) ;  /* 0x000000000070e947 */ /* 0x002fec0003800000 */
        /* <DEDUP_REMOVED lines=9> */
[----:B------:R-:W-:Y:S04]  /*82b0*/  SHF.L.U32 R7, R167, 0x1f, RZ ;  /* 0x0000001fa7077819 */ /* 0x000fe800000006ff */
[----:B------:R-:W1:Y:S02]  /*82c0*/  SYNCS.PHASECHK.TRANS64.TRYWAIT P0, [R0+URZ+0x60], R7 ;  /* 0x00006007000075a7 */ /* 0x000e6400080011ff */
[----:B-1----:R-:W-:Y:S05]  /*82d0*/  @!P0 BRA `(.L_x_113) ;  /* 0x0000003400488947 */ /* 0x002fea0003800000 */
.L_x_112:
[----:B------:R-:W-:Y:S05]  /*82e0*/  BSYNC B0 ;  /* 0x0000000000007941 */ /* 0x000fea0003800000 */
.L_x_111:
[----:B------:R-:W-:Y:S01]  /*82f0*/  ISETP.NE.AND P0, PT, R109, RZ, PT ;  /* 0x000000ff6d00720c */ /* 0x000fe20003f05270 */
[----:B------:R-:W-:Y:S11]  /*8300*/  VIADD R101, R101, 0x1 ;  /* 0x0000000165657836 */ /* 0x000ff60000000000 */
[----:B------:R-:W-:Y:S01]  /*8310*/  @!UPT UIADD3 URZ, UPT, UPT, URZ, URZ, URZ ;  /* 0x000000fffffff290 */ /* 0x000fe2000fffe0ff */
[----:B------:R4:W2:Y:S01]  /*8320*/  @P0 LDS.128 R88, [R4+UR48+0x400] ;  /* 0x0004003004580984 */ /* 0x0008a20008000c00 */
[--C-:B-1----:R-:W-:Y:S01]  /*8330*/  @P0 IMAD.IADD R7, R102, 0x1, R3.reuse ;  /* 0x0000000166070824 */ /* 0x102fe200078e0203 */
[C---:B------:R-:W-:Y:S01]  /*8340*/  @P0 IADD3 R0, PT, PT, R108.reuse, R5, RZ ;  /* 0x000000056c000210 */ /* 0x040fe20007ffe0ff */
[C---:B------:R-:W-:Y:S01]  /*8350*/  @P0 IMAD.IADD R6, R108.reuse, 0x1, R3 ;  /* 0x000000016c060824 */ /* 0x040fe200078e0203 */
[----:B------:R4:W1:Y:S02]  /*8360*/  @P0 LDS.128 R96, [R2+0x400] ;  /* 0x0004000002600984 */ /* 0x0008640000000c00 */
[----:B------:R-:W-:Y:S02]  /*8370*/  @P0 IADD3 R8, PT, PT, R108, R7, RZ ;  /* 0x000000076c080210 */ /* 0x000fe40007ffe0ff */
[----:B------:R4:W1:Y:S04]  /*8380*/  @P0 LDS.128 R104, [R5+0x400] ;  /* 0x0004000005680984 */ /* 0x0008680000000c00 */
[----:B------:R4:W1:Y:S04]  /*8390*/  @P0 LDS.128 R112, [R0+0x400] ;  /* 0x0004000000700984 */ /* 0x0008680000000c00 */
[----:B------:R4:W1:Y:S04]  /*83a0*/  @P0 LDS.128 R120, [R3+0x400] ;  /* 0x0004000003780984 */ /* 0x0008680000000c00 */
[----:B------:R4:W1:Y:S04]  /*83b0*/  @P0 LDS.128 R128, [R6+0x400] ;  /* 0x0004000006800984 */ /* 0x0008680000000c00 */
[----:B------:R4:W1:Y:S04]  /*83c0*/  @P0 LDS.128 R136, [R7+0x400] ;  /* 0x0004000007880984 */ /* 0x0008680000000c00 */
[----:B------:R4:W1:Y:S02]  /*83d0*/  @P0 LDS.128 R144, [R8+0x400] ;  /* 0x0004000008900984 */ /* 0x0008640000000c00 */
.L_x_110:
[----:B------:R-:W-:Y:S05]  /*83e0*/  BSYNC B1 ;  /* 0x0000000000017941 */ /* 0x000fea0003800000 */
.L_x_109:
        /* <DEDUP_REMOVED lines=21> */
.L_x_114:
[----:B------:R-:W-:Y:S01]  /*8540*/  ISETP.NE.AND P6, PT, R179, RZ, PT ;  /* 0x000000ffb300720c */ /* 0x000fe20003fc5270 */
[----:B------:R-:W-:Y:S05]  /*8550*/  WARPSYNC.ALL ;  /* 0x0000000000007948 */ /* 0x000fea0003800000 */
[----:B------:R-:W-:Y:S01]  /*8560*/  R2UR UR4, R80 ;  /* 0x00000000500472ca */ /* 0x000fe200000e0000 */
[----:B------:R-:W-:Y:S01]  /*8570*/  BSSY.RECONVERGENT B0, `(.L_x_115) ;  /* 0x0000103000007945 */ /* 0x000fe20003800200 */
[----:B------:R-:W-:Y:S02]  /*8580*/  MOV R3, UR40 ;  /* 0x0000002800037c02 */ /* 0x000fe40008000f00 */
[----:B------:R-:W-:Y:S02]  /*8590*/  MOV R84, UR37 ;  /* 0x0000002500547c02 */ /* 0x000fe40008000f00 */
[C---:B--2---:R-:W-:Y:S02]  /*85a0*/  SHF.L.U32 R82, R88.reuse, 0x10, RZ ;  /* 0x0000001058527819 */ /* 0x044fe400000006ff */
[----:B------:R-:W-:Y:S02]  /*85b0*/  @P6 LEA R3, R3, UR48, 0x3 ;  /* 0x0000003003036c11 */ /* 0x000fe4000f8e18ff */
[----:B------:R-:W-:Y:S02]  /*85c0*/  LOP3.LUT R83, R88, 0xffff0000, RZ, 0xc0, !PT ;  /* 0xffff000058537812 */ /* 0x000fe400078ec0ff */
[----:B------:R-:W-:Y:S01]  /*85d0*/  @P6 IADD3 R3, PT, PT, R3, 0x80, RZ ;  /* 0x0000008003036810 */ /* 0x000fe20007ffe0ff */
[----:B------:R-:W2:Y:S01]  /*85e0*/  LDTM.x64 R4, tmem[UR4+0x80] ;  /* 0x00008004000479ee */ /* 0x000ea20008340000 */
[----:B------:R-:W-:Y:S02]  /*85f0*/  ISETP.NE.AND P0, PT, R170, RZ, PT ;  /* 0x000000ffaa00720c */ /* 0x000fe40003f05270 */
[----:B------:R-:W-:Y:S01]  /*8600*/  @P6 PRMT R84, R84, 0x654, R3 ;  /* 0x0000065454546816 */ /* 0x000fe20000000003 */
[C---:B--2---:R-:W-:Y:S01]  /*8610*/  FMUL R0, R78.reuse, R4 ;  /* 0x000000044e007220 */ /* 0x044fe20000400000 */
[C---:B------:R-:W-:Y:S01]  /*8620*/  FMUL R3, R78.reuse, R6 ;  /* 0x000000064e037220 */ /* 0x040fe20000400000 */
        /* <DEDUP_REMOVED lines=38> */
[C---:B------:R-:W-:Y:S01]  /*8890*/  FFMA R0, R81.reuse, R82, R0 ;  /* 0x0000005251007223 */ /* 0x040fe20000000000 */
[----:B------:R-:W-:Y:S01]  /*88a0*/  FFMA R2, R81, R83, R2 ;  /* 0x0000005351027223 */ /* 0x000fe20000000002 */
[C---:B------:R-:W-:Y:S01]  /*88b0*/  FMUL R45, R78.reuse, R49 ;  /* 0x000000314e2d7220 */ /* 0x040fe20000400000 */
[C---:B------:R-:W-:Y:S01]  /*88c0*/  FMUL R58, R78.reuse, R62 ;  /* 0x0000003e4e3a7220 */ /* 0x040fe20000400000 */
[C---:B------:R-:W-:Y:S01]  /*88d0*/  FMUL R60, R78.reuse, R64 ;  /* 0x000000404e3c7220 */ /* 0x040fe20000400000 */
[C---:B------:R-:W-:Y:S01]  /*88e0*/  SHF.L.U32 R64, R89.reuse, 0x10, RZ ;  /* 0x0000001059407819 */ /* 0x040fe200000006ff */
[----:B------:R-:W-:Y:S01]  /*88f0*/  FMUL R49, R78, R53 ;  /* 0x000000354e317220 */ /* 0x000fe20000400000 */
[----:B------:R-:W-:Y:S01]  /*8900*/  F2FP.BF16.F32.PACK_AB R92, R2, R0 ;  /* 0x00000000025c723e */ /* 0x000fe200000010ff */
[C---:B------:R-:W-:Y:S01]  /*8910*/  FMUL R62, R78.reuse, R66 ;  /* 0x000000424e3e7220 */ /* 0x040fe20000400000 */
[----:B------:R-:W-:Y:S01]  /*8920*/  LOP3.LUT R66, R89, 0xffff0000, RZ, 0xc0, !PT ;  /* 0xffff000059427812 */ /* 0x000fe200078ec0ff */
[C---:B------:R-:W-:Y:S01]  /*8930*/  FMUL R53, R78.reuse, R57 ;  /* 0x000000394e357220 */ /* 0x040fe20000400000 */
[----:B------:R-:W-:Y:S01]  /*8940*/  LOP3.LUT R0, R91, 0xffff0000, RZ, 0xc0, !PT ;  /* 0xffff00005b007812 */ /* 0x000fe200078ec0ff */
[----:B------:R-:W-:Y:S01]  /*8950*/  FMUL R7, R78, R7 ;  /* 0x000000074e077220 */ /* 0x000fe20000400000 */
[----:B-1----:R-:W-:Y:S01]  /*8960*/  LOP3.LUT R2, R96, 0xffff0000, RZ, 0xc0, !PT ;  /* 0xffff000060027812 */ /* 0x002fe200078ec0ff */
[C---:B------:R-:W-:Y:S01]  /*8970*/  FMUL R57, R78.reuse, R61 ;  /* 0x0000003d4e397220 */ /* 0x040fe20000400000 */
[----:B------:R-:W-:Y:S01]  /*8980*/  FMUL R61, R78, R65 ;  /* 0x000000414e3d7220 */ /* 0x000fe20000400000 */
[C---:B------:R-:W-:Y:S01]  /*8990*/  SHF.L.U32 R65, R90.reuse, 0x10, RZ ;  /* 0x000000105a417819 */ /* 0x040fe200000006ff */
[C---:B------:R-:W-:Y:S01]  /*89a0*/  FFMA R3, R81.reuse, R64, R3 ;  /* 0x0000004051037223 */ /* 0x040fe20000000003 */
[----:B------:R-:W-:Y:S01]  /*89b0*/  LOP3.LUT R64, R90, 0xffff0000, RZ, 0xc0, !PT ;  /* 0xffff00005a407812 */ /* 0x000fe200078ec0ff */
[C---:B------:R-:W-:Y:S01]  /*89c0*/  FFMA R7, R81.reuse, R66, R7 ;  /* 0x0000004251077223 */ /* 0x040fe20000000007 */
[C---:B------:R-:W-:Y:S01]  /*89d0*/  FMUL R11, R78.reuse, R11 ;  /* 0x0000000b4e0b7220 */ /* 0x040fe20000400000 */
[----:B------:R-:W-:Y:S01]  /*89e0*/  FFMA R4, R81, R65, R4 ;  /* 0x0000004151047223 */ /* 0x000fe20000000004 */
[----:B------:R-:W-:Y:S01]  /*89f0*/  SHF.L.U32 R65, R91, 0x10, RZ ;  /* 0x000000105b417819 */ /* 0x000fe200000006ff */
[----:B------:R-:W-:Y:S01]  /*8a00*/  FFMA R5, R81, R64, R5 ;  /* 0x0000004051057223 */ /* 0x000fe20000000005 */
[----:B------:R-:W-:Y:S01]  /*8a10*/  F2FP.BF16.F32.PACK_AB R93, R7, R3 ;  /* 0x00000003075d723e */ /* 0x000fe200000010ff */
[----:B------:R-:W-:Y:S01]  /*8a20*/  FMUL R15, R78, R15 ;  /* 0x0000000f4e0f7220 */ /* 0x000fe20000400000 */
[----:B------:R-:W-:Y:S01]  /*8a30*/  SHF.L.U32 R3, R96, 0x10, RZ ;  /* 0x0000001060037819 */ /* 0x000fe200000006ff */
[----:B------:R-:W-:Y:S01]  /*8a40*/  FFMA R6, R81, R65, R6 ;  /* 0x0000004151067223 */ /* 0x000fe20000000006 */
[----:B------:R-:W-:Y:S01]  /*8a50*/  F2FP.BF16.F32.PACK_AB R94, R5, R4 ;  /* 0x00000004055e723e */ /* 0x000fe200000010ff */
[----:B------:R-:W-:Y:S01]  /*8a60*/  FFMA R11, R81, R0, R11 ;  /* 0x00000000510b7223 */ /* 0x000fe2000000000b */
[----:B------:R-:W-:Y:S01]  /*8a70*/  SHF.L.U32 R0, R97, 0x10, RZ ;  /* 0x0000001061007819 */ /* 0x000fe200000006ff */
[C---:B------:R-:W-:Y:S01]  /*8a80*/  FFMA R8, R81.reuse, R3, R8 ;  /* 0x0000000351087223 */ /* 0x040fe20000000008 */
[C---:B------:R-:W-:Y:S01]  /*8a90*/  SHF.L.U32 R3, R98.reuse, 0x10, RZ ;  /* 0x0000001062037819 */ /* 0x040fe200000006ff */
[----:B------:R-:W-:Y:S01]  /*8aa0*/  FFMA R9, R81, R2, R9 ;  /* 0x0000000251097223 */ /* 0x000fe20000000009 */
[----:B------:R-:W-:Y:S01]  /*8ab0*/  LOP3.LUT R2, R97, 0xffff0000, RZ, 0xc0, !PT ;  /* 0xffff000061027812 */ /* 0x000fe200078ec0ff */
[C---:B------:R-:W-:Y:S01]  /*8ac0*/  FFMA R10, R81.reuse, R0, R10 ;  /* 0x00000000510a7223 */ /* 0x040fe2000000000a */
[----:B------:R-:W-:Y:S01]  /*8ad0*/  LOP3.LUT R0, R98, 0xffff0000, RZ, 0xc0, !PT ;  /* 0xffff000062007812 */ /* 0x000fe200078ec0ff */
[----:B------:R-:W-:Y:S01]  /*8ae0*/  FMUL R19, R78, R19 ;  /* 0x000000134e137220 */ /* 0x000fe20000400000 */
[C---:B------:R-:W-:Y:S01]  /*8af0*/  SHF.L.U32 R5, R104.reuse, 0x10, RZ ;  /* 0x0000001068057819 */ /* 0x040fe200000006ff */
[----:B------:R-:W-:Y:S01]  /*8b00*/  FFMA R15, R81, R2, R15 ;  /* 0x00000002510f7223 */ /* 0x000fe2000000000f */
[----:B------:R-:W-:Y:S01]  /*8b10*/  LOP3.LUT R2, R99, 0xffff0000, RZ, 0xc0, !PT ;  /* 0xffff000063027812 */ /* 0x000fe200078ec0ff */
[----:B------:R-:W-:Y:S01]  /*8b20*/  FFMA R12, R81, R3, R12 ;  /* 0x00000003510c7223 */ /* 0x000fe2000000000c */
[----:B------:R-:W-:Y:S01]  /*8b30*/  SHF.L.U32 R3, R99, 0x10, RZ ;  /* 0x0000001063037819 */ /* 0x000fe200000006ff */
[----:B------:R-:W-:Y:S01]  /*8b40*/  FFMA R13, R81, R0, R13 ;  /* 0x00000000510d7223 */ /* 0x000fe2000000000d */
[----:B------:R-:W-:Y:S01]  /*8b50*/  LOP3.LUT R0, R104, 0xffff0000, RZ, 0xc0, !PT ;  /* 0xffff000068007812 */ /* 0x000fe200078ec0ff */
[----:B------:R-:W-:Y:S01]  /*8b60*/  FMUL R23, R78, R23 ;  /* 0x000000174e177220 */ /* 0x000fe20000400000 */
[----:B------:R-:W-:Y:S01]  /*8b70*/  LOP3.LUT R4, R107, 0xffff0000, RZ, 0xc0, !PT ;  /* 0xffff00006b047812 */ /* 0x000fe200078ec0ff */
[C---:B------:R-:W-:Y:S01]  /*8b80*/  FFMA R14, R81.reuse, R3, R14 ;  /* 0x00000003510e7223 */ /* 0x040fe2000000000e */
[C---:B------:R-:W-:Y:S01]  /*8b90*/  SHF.L.U32 R3, R106.reuse, 0x10, RZ ;  /* 0x000000106a037819 */ /* 0x040fe200000006ff */
[----:B------:R-:W-:Y:S01]  /*8ba0*/  FFMA R19, R81, R2, R19 ;  /* 0x0000000251137223 */ /* 0x000fe20000000013 */
[----:B------:R-:W-:Y:S01]  /*8bb0*/  SHF.L.U32 R2, R105, 0x10, RZ ;  /* 0x0000001069027819 */ /* 0x000fe200000006ff */
[----:B------:R-:W-:Y:S01]  /*8bc0*/  FFMA R16, R81, R5, R16 ;  /* 0x0000000551107223 */ /* 0x000fe20000000010 */
[----:B------:R-:W-:Y:S01]  /*8bd0*/  SHF.L.U32 R5, R107, 0x10, RZ ;  /* 0x000000106b057819 */ /* 0x000fe200000006ff */
[----:B------:R-:W-:Y:S01]  /*8be0*/  FFMA R17, R81, R0, R17 ;  /* 0x0000000051117223 */ /* 0x000fe20000000011 */
[----:B------:R-:W-:Y:S01]  /*8bf0*/  LOP3.LUT R0, R105, 0xffff0000, RZ, 0xc0, !PT ;  /* 0xffff000069007812 */ /* 0x000fe200078ec0ff */
[----:B------:R-:W-:Y:S01]  /*8c00*/  FFMA R18, R81, R2, R18 ;  /* 0x0000000251127223 */ /* 0x000fe20000000012 */
[----:B------:R-:W-:Y:S01]  /*8c10*/  LOP3.LUT R2, R106, 0xffff0000, RZ, 0xc0, !PT ;  /* 0xffff00006a027812 */ /* 0x000fe200078ec0ff */
[----:B------:R-:W-:Y:S01]  /*8c20*/  FMUL R27, R78, R27 ;  /* 0x0000001b4e1b7220 */ /* 0x000fe20000400000 */
[----:B------:R-:W-:Y:S01]  /*8c30*/  F2FP.BF16.F32.PACK_AB R95, R11, R6 ;  /* 0x000000060b5f723e */ /* 0x000fe200000010ff */
[C---:B------:R-:W-:Y:S01]  /*8c40*/  FFMA R23, R81.reuse, R0, R23 ;  /* 0x0000000051177223 */ /* 0x040fe20000000017 */
[----:B------:R-:W-:Y:S01]  /*8c50*/  SHF.L.U32 R0, R112, 0x10, RZ ;  /* 0x0000001070007819 */ /* 0x000fe200000006ff */
[C---:B------:R-:W-:Y:S01]  /*8c60*/  FFMA R20, R81.reuse, R3, R20 ;  /* 0x0000000351147223 */ /* 0x040fe20000000014 */
[----:B------:R-:W-:Y:S01]  /*8c70*/  SHF.L.U32 R3, R114, 0x10, RZ ;  /* 0x0000001072037819 */ /* 0x000fe200000006ff */
        /* <DEDUP_REMOVED lines=8> */
[----:B------:R-:W-:Y:S01]  /*8d00*/  FFMA R25, R81, R2, R25 ;  /* 0x0000000251197223 */ /* 0x000fe20000000019 */
[----:B------:R-:W-:Y:S01]  /*8d10*/  LOP3.LUT R2, R114, 0xffff0000, RZ, 0xc0, !PT ;  /* 0xffff000072027812 */ /* 0x000fe200078ec0ff */
[C---:B------:R-:W-:Y:S01]  /*8d20*/  FMUL R31, R78.reuse, R31 ;  /* 0x0000001f4e1f7220 */ /* 0x040fe20000400000 */
[----:B------:R-:W-:Y:S01]  /*8d30*/  F2FP.BF16.F32.PACK_AB R8, R9, R8 ;  /* 0x000000080908723e */ /* 0x000fe200000010ff */
[----:B------:R-:W-:Y:S01]  /*8d40*/  FFMA R26, R81, R0, R26 ;  /* 0x00000000511a7223 */ /* 0x000fe2000000001a */
[----:B------:R-:W-:Y:S01]  /*8d50*/  LOP3.LUT R0, R113, 0xffff0000, RZ, 0xc0, !PT ;  /* 0xffff000071007812 */ /* 0x000fe200078ec0ff */
[C---:B------:R-:W-:Y:S01]  /*8d60*/  FMUL R35, R78.reuse, R35 ;  /* 0x000000234e237220 */ /* 0x040fe20000400000 */
[----:B------:R-:W-:Y:S01]  /*8d70*/  F2FP.BF16.F32.PACK_AB R9, R15, R10 ;  /* 0x0000000a0f09723e */ /* 0x000fe200000010ff */
[----:B------:R-:W-:Y:S01]  /*8d80*/  FMUL R39, R78, R39 ;  /* 0x000000274e277220 */ /* 0x000fe20000400000 */
[----:B------:R-:W-:Y:S01]  /*8d90*/  F2FP.BF16.F32.PACK_AB R10, R13, R12 ;  /* 0x0000000c0d0a723e */ /* 0x000fe200000010ff */
[C---:B------:R-:W-:Y:S01]  /*8da0*/  FFMA R31, R81.reuse, R0, R31 ;  /* 0x00000000511f7223 */ /* 0x040fe2000000001f */
[C---:B------:R-:W-:Y:S01]  /*8db0*/  SHF.L.U32 R0, R120.reuse, 0x10, RZ ;  /* 0x0000001078007819 */ /* 0x040fe200000006ff */
[----:B------:R-:W-:Y:S01]  /*8dc0*/  FFMA R28, R81, R3, R28 ;  /* 0x00000003511c7223 */ /* 0x000fe2000000001c */
[----:B------:R-:W-:Y:S01]  /*8dd0*/  SHF.L.U32 R3, R121, 0x10, RZ ;  /* 0x0000001079037819 */ /* 0x000fe200000006ff */
        /* <DEDUP_REMOVED lines=8> */
[----:B------:R-:W-:Y:S01]  /*8e60*/  FFMA R33, R81, R2, R33 ;  /* 0x0000000251217223 */ /* 0x000fe20000000021 */
[----:B------:R-:W-:Y:S01]  /*8e70*/  LOP3.LUT R2, R123, 0xffff0000, RZ, 0xc0, !PT ;  /* 0xffff00007b027812 */ /* 0x000fe200078ec0ff */
[C---:B------:R-:W-:Y:S01]  /*8e80*/  FFMA R34, R81.reuse, R3, R34 ;  /* 0x0000000351227223 */ /* 0x040fe20000000022 */
[C---:B------:R-:W-:Y:S01]  /*8e90*/  SHF.L.U32 R3, R122.reuse, 0x10, RZ ;  /* 0x000000107a037819 */ /* 0x040fe200000006ff */
[----:B------:R-:W-:Y:S01]  /*8ea0*/  FFMA R39, R81, R0, R39 ;  /* 0x0000000051277223 */ /* 0x000fe20000000027 */
[----:B------:R-:W-:Y:S01]  /*8eb0*/  LOP3.LUT R0, R122, 0xffff0000, RZ, 0xc0, !PT ;  /* 0xffff00007a007812 */ /* 0x000fe200078ec0ff */
[----:B------:R-:W-:Y:S01]  /*8ec0*/  FMUL R43, R78, R43 ;  /* 0x0000002b4e2b7220 */ /* 0x000fe20000400000 */
[----:B------:R-:W-:Y:S01]  /*8ed0*/  F2FP.BF16.F32.PACK_AB R16, R17, R16 ;  /* 0x000000101110723e */ /* 0x000fe200000010ff */
[----:B------:R-:W-:Y:S01]  /*8ee0*/  FFMA R36, R81, R3, R36 ;  /* 0x0000000351247223 */ /* 0x000fe20000000024 */
[----:B------:R-:W-:Y:S01]  /*8ef0*/  SHF.L.U32 R3, R129, 0x10, RZ ;  /* 0x0000001081037819 */ /* 0x000fe200000006ff */
[C---:B------:R-:W-:Y:S01]  /*8f00*/  FFMA R37, R81.reuse, R0, R37 ;  /* 0x0000000051257223 */ /* 0x040fe20000000025 */
[C---:B------:R-:W-:Y:S01]  /*8f10*/  SHF.L.U32 R0, R128.reuse, 0x10, RZ ;  /* 0x0000001080007819 */ /* 0x040fe200000006ff */
[----:B------:R-:W-:Y:S01]  /*8f20*/  FFMA R38, R81, R5, R38 ;  /* 0x0000000551267223 */ /* 0x000fe20000000026 */
[----:B------:R-:W-:Y:S01]  /*8f30*/  F2FP.BF16.F32.PACK_AB R17, R23, R18 ;  /* 0x000000121711723e */ /* 0x000fe200000010ff */
[----:B------:R1:W-:Y:S01]  /*8f40*/  STS.128 [R182+UR48+0x8400], R92 ;  /* 0x0084005cb6007988 */ /* 0x0003e20008000c30 */
[----:B------:R-:W-:Y:S01]  /*8f50*/  SHF.L.U32 R5, R131, 0x10, RZ ;  /* 0x0000001083057819 */ /* 0x000fe200000006ff */
[C---:B------:R-:W-:Y:S01]  /*8f60*/  FFMA R43, R81.reuse, R2, R43 ;  /* 0x00000002512b7223 */ /* 0x040fe2000000002b */
[----:B------:R-:W-:Y:S01]  /*8f70*/  LOP3.LUT R2, R128, 0xffff0000, RZ, 0xc0, !PT ;  /* 0xffff000080027812 */ /* 0x000fe200078ec0ff */
[----:B------:R-:W-:Y:S01]  /*8f80*/  FFMA R40, R81, R0, R40 ;  /* 0x0000000051287223 */ /* 0x000fe20000000028 */
[----:B------:R-:W-:Y:S01]  /*8f90*/  LOP3.LUT R0, R129, 0xffff0000, RZ, 0xc0, !PT ;  /* 0xffff000081007812 */ /* 0x000fe200078ec0ff */
[----:B------:R-:W-:Y:S01]  /*8fa0*/  FMUL R47, R78, R47 ;  /* 0x0000002f4e2f7220 */ /* 0x000fe20000400000 */
[----:B------:R-:W-:Y:S01]  /*8fb0*/  F2FP.BF16.F32.PACK_AB R18, R21, R20 ;  /* 0x000000141512723e */ /* 0x000fe200000010ff */
[C---:B------:R-:W-:Y:S01]  /*8fc0*/  FFMA R41, R81.reuse, R2, R41 ;  /* 0x0000000251297223 */ /* 0x040fe20000000029 */
[C---:B------:R-:W-:Y:S01]  /*8fd0*/  LOP3.LUT R2, R130.reuse, 0xffff0000, RZ, 0xc0, !PT ;  /* 0xffff000082027812 */ /* 0x040fe200078ec0ff */
[----:B------:R-:W-:Y:S01]  /*8fe0*/  FFMA R42, R81, R3, R42 ;  /* 0x00000003512a7223 */ /* 0x000fe2000000002a */
[----:B------:R-:W-:Y:S01]  /*8ff0*/  SHF.L.U32 R3, R130, 0x10, RZ ;  /* 0x0000001082037819 */ /* 0x000fe200000006ff */
[----:B------:R1:W-:Y:S01]  /*9000*/  STS.128 [R181+0x8400], R8 ;  /* 0x00840008b5007388 */ /* 0x0003e20000000c00 */
[----:B------:R-:W-:Y:S01]  /*9010*/  F2FP.BF16.F32.PACK_AB R19, R27, R22 ;  /* 0x000000161b13723e */ /* 0x000fe200000010ff */
[----:B------:R-:W-:Y:S01]  /*9020*/  FFMA R47, R81, R0, R47 ;  /* 0x00000000512f7223 */ /* 0x000fe2000000002f */
[----:B------:R-:W-:Y:S01]  /*9030*/  LOP3.LUT R0, R131, 0xffff0000, RZ, 0xc0, !PT ;  /* 0xffff000083007812 */ /* 0x000fe200078ec0ff */
[----:B------:R-:W-:Y:S01]  /*9040*/  FMUL R51, R78, R51 ;  /* 0x000000334e337220 */ /* 0x000fe20000400000 */
[----:B------:R-:W-:Y:S01]  /*9050*/  F2FP.BF16.F32.PACK_AB R24, R25, R24 ;  /* 0x000000181918723e */ /* 0x000fe200000010ff */
[C---:B------:R-:W-:Y:S01]  /*9060*/  FFMA R44, R81.reuse, R3, R44 ;  /* 0x00000003512c7223 */ /* 0x040fe2000000002c */
[C---:B------:R-:W-:Y:S01]  /*9070*/  SHF.L.U32 R3, R136.reuse, 0x10, RZ ;  /* 0x0000001088037819 */ /* 0x040fe200000006ff */
[----:B------:R-:W-:Y:S01]  /*9080*/  FFMA R45, R81, R2, R45 ;  /* 0x00000002512d7223 */ /* 0x000fe2000000002d */
[----:B------:R-:W-:Y:S01]  /*9090*/  F2FP.BF16.F32.PACK_AB R25, R31, R26 ;  /* 0x0000001a1f19723e */ /* 0x000fe200000010ff */
[----:B------:R-:W-:Y:S01]  /*90a0*/  FFMA R46, R81, R5, R46 ;  /* 0x00000005512e7223 */ /* 0x000fe2000000002e */
[----:B------:R-:W-:Y:S01]  /*90b0*/  SHF.L.U32 R5, R137, 0x10, RZ ;  /* 0x0000001089057819 */ /* 0x000fe200000006ff */
[----:B------:R1:W-:Y:S01]  /*90c0*/  STS.128 [R180+0x8400], R16 ;  /* 0x00840010b4007388 */ /* 0x0003e20000000c00 */
[----:B------:R-:W-:Y:S01]  /*90d0*/  F2FP.BF16.F32.PACK_AB R26, R29, R28 ;  /* 0x0000001c1d1a723e */ /* 0x000fe200000010ff */
[C---:B------:R-:W-:Y:S01]  /*90e0*/  FFMA R51, R81.reuse, R0, R51 ;  /* 0x0000000051337223 */ /* 0x040fe20000000033 */
[----:B------:R-:W-:Y:S01]  /*90f0*/  LOP3.LUT R0, R136, 0xffff0000, RZ, 0xc0, !PT ;  /* 0xffff000088007812 */ /* 0x000fe200078ec0ff */
[----:B------:R-:W-:Y:S01]  /*9100*/  FFMA R48, R81, R3, R48 ;  /* 0x0000000351307223 */ /* 0x000fe20000000030 */
[----:B------:R-:W-:Y:S01]  /*9110*/  F2FP.BF16.F32.PACK_AB R27, R35, R30 ;  /* 0x0000001e231b723e */ /* 0x000fe200000010ff */
[----:B------:R-:W-:Y:S01]  /*9120*/  FMUL R55, R78, R55 ;  /* 0x000000374e377220 */ /* 0x000fe20000400000 */
[----:B------:R-:W-:Y:S01]  /*9130*/  LOP3.LUT R2, R137, 0xffff0000, RZ, 0xc0, !PT ;  /* 0xffff000089027812 */ /* 0x000fe200078ec0ff */
[C---:B------:R-:W-:Y:S01]  /*9140*/  FFMA R49, R81.reuse, R0, R49 ;  /* 0x0000000051317223 */ /* 0x040fe20000000031 */
[C---:B------:R-:W-:Y:S01]  /*9150*/  SHF.L.U32 R0, R138.reuse, 0x10, RZ ;  /* 0x000000108a007819 */ /* 0x040fe200000006ff */
[----:B------:R-:W-:Y:S01]  /*9160*/  FFMA R50, R81, R5, R50 ;  /* 0x0000000551327223 */ /* 0x000fe20000000032 */
[----:B------:R-:W-:Y:S01]  /*9170*/  F2FP.BF16.F32.PACK_AB R32, R33, R32 ;  /* 0x000000202120723e */ /* 0x000fe200000010ff */
[----:B------:R1:W-:Y:S01]  /*9180*/  STS.128 [R178+0x8400], R24 ;  /* 0x00840018b2007388 */ /* 0x0003e20000000c00 */
[----:B------:R-:W-:Y:S01]  /*9190*/  F2FP.BF16.F32.PACK_AB R33, R39, R34 ;  /* 0x000000222721723e */ /* 0x000fe200000010ff */
[C---:B------:R-:W-:Y:S01]  /*91a0*/  FFMA R55, R81.reuse, R2, R55 ;  /* 0x0000000251377223 */ /* 0x040fe20000000037 */
[----:B------:R-:W-:Y:S01]  /*91b0*/  LOP3.LUT R2, R138, 0xffff0000, RZ, 0xc0, !PT ;  /* 0xffff00008a027812 */ /* 0x000fe200078ec0ff */
[----:B------:R-:W-:Y:S01]  /*91c0*/  FFMA R52, R81, R0, R52 ;  /* 0x0000000051347223 */ /* 0x000fe20000000034 */
[----:B------:R-:W-:Y:S01]  /*91d0*/  SHF.L.U32 R3, R139, 0x10, RZ ;  /* 0x000000108b037819 */ /* 0x000fe200000006ff */
[C---:B------:R-:W-:Y:S01]  /*91e0*/  FMUL R59, R78.reuse, R59 ;  /* 0x0000003b4e3b7220 */ /* 0x040fe20000400000 */
[----:B------:R-:W-:Y:S01]  /*91f0*/  F2FP.BF16.F32.PACK_AB R34, R37, R36 ;  /* 0x000000242522723e */ /* 0x000fe200000010ff */
[----:B------:R-:W-:Y:S01]  /*9200*/  FFMA R53, R81, R2, R53 ;  /* 0x0000000251357223 */ /* 0x000fe20000000035 */
[----:B------:R-:W-:Y:S01]  /*9210*/  F2FP.BF16.F32.PACK_AB R35, R43, R38 ;  /* 0x000000262b23723e */ /* 0x000fe200000010ff */
[----:B------:R-:W-:Y:S01]  /*9220*/  FFMA R54, R81, R3, R54 ;  /* 0x0000000351367223 */ /* 0x000fe20000000036 */
[----:B------:R-:W-:Y:S01]  /*9230*/  LOP3.LUT R0, R139, 0xffff0000, RZ, 0xc0, !PT ;  /* 0xffff00008b007812 */ /* 0x000fe200078ec0ff */
[----:B------:R-:W-:Y:S01]  /*9240*/  FMUL R63, R78, R63 ;  /* 0x0000003f4e3f7220 */ /* 0x000fe20000400000 */
[----:B------:R-:W-:Y:S01]  /*9250*/  F2FP.BF16.F32.PACK_AB R40, R41, R40 ;  /* 0x000000282928723e */ /* 0x000fe200000010ff */
[----:B------:R1:W-:Y:S01]  /*9260*/  STS.128 [R177+0x8400], R32 ;  /* 0x00840020b1007388 */ /* 0x0003e20000000c00 */
[C---:B------:R-:W-:Y:S01]  /*9270*/  SHF.L.U32 R3, R144.reuse, 0x10, RZ ;  /* 0x0000001090037819 */ /* 0x040fe200000006ff */
[----:B------:R-:W-:Y:S01]  /*9280*/  FFMA R59, R81, R0, R59 ;  /* 0x00000000513b7223 */ /* 0x000fe2000000003b */
[----:B------:R-:W-:Y:S01]  /*9290*/  LOP3.LUT R2, R144, 0xffff0000, RZ, 0xc0, !PT ;  /* 0xffff000090027812 */ /* 0x000fe200078ec0ff */
[----:B------:R-:W-:Y:S01]  /*92a0*/  FMUL R67, R78, R67 ;  /* 0x000000434e437220 */ /* 0x000fe20000400000 */
[----:B------:R-:W-:Y:S01]  /*92b0*/  F2FP.BF16.F32.PACK_AB R41, R47, R42 ;  /* 0x0000002a2f29723e */ /* 0x000fe200000010ff */
[----:B------:R-:W-:Y:S01]  /*92c0*/  FFMA R56, R81, R3, R56 ;  /* 0x0000000351387223 */ /* 0x000fe20000000038 */
[----:B------:R-:W-:Y:S01]  /*92d0*/  SHF.L.U32 R5, R145, 0x10, RZ ;  /* 0x0000001091057819 */ /* 0x000fe200000006ff */
[----:B------:R-:W-:Y:S01]  /*92e0*/  FFMA R57, R81, R2, R57 ;  /* 0x0000000251397223 */ /* 0x000fe20000000039 */
[----:B------:R-:W-:Y:S02]  /*92f0*/  F2FP.BF16.F32.PACK_AB R42, R45, R44 ;  /* 0x0000002c2d2a723e */ /* 0x000fe400000010ff */
[----:B------:R-:W-:Y:S01]  /*9300*/  F2FP.BF16.F32.PACK_AB R43, R51, R46 ;  /* 0x0000002e332b723e */ /* 0x000fe200000010ff */
[----:B------:R-:W-:Y:S01]  /*9310*/  FFMA R58, R81, R5, R58 ;  /* 0x00000005513a7223 */ /* 0x000fe2000000003a */
[----:B------:R-:W-:Y:S02]  /*9320*/  LOP3.LUT R0, R145, 0xffff0000, RZ, 0xc0, !PT ;  /* 0xffff000091007812 */ /* 0x000fe400078ec0ff */
[C---:B------:R-:W-:Y:S01]  /*9330*/  SHF.L.U32 R3, R146.reuse, 0x10, RZ ;  /* 0x0000001092037819 */ /* 0x040fe200000006ff */
[----:B------:R1:W-:Y:S01]  /*9340*/  STS.128 [R176+0x8400], R40 ;  /* 0x00840028b0007388 */ /* 0x0003e20000000c00 */
        /* <DEDUP_REMOVED lines=8> */
[----:B------:R-:W-:Y:S02]  /*93d0*/  F2FP.BF16.F32.PACK_AB R49, R55, R50 ;  /* 0x000000323731723e */ /* 0x000fe400000010ff */
[----:B------:R-:W-:Y:S01]  /*93e0*/  F2FP.BF16.F32.PACK_AB R50, R53, R52 ;  /* 0x000000343532723e */ /* 0x000fe200000010ff */
[----:B------:R-:W-:Y:S01]  /*93f0*/  FFMA R67, R81, R4, R67 ;  /* 0x0000000451437223 */ /* 0x000fe20000000043 */
[----:B------:R-:W-:Y:S02]  /*9400*/  F2FP.BF16.F32.PACK_AB R51, R59, R54 ;  /* 0x000000363b33723e */ /* 0x000fe400000010ff */
[----:B------:R-:W-:Y:S02]  /*9410*/  F2FP.BF16.F32.PACK_AB R56, R57, R56 ;  /* 0x000000383938723e */ /* 0x000fe400000010ff */
        /* <DEDUP_REMOVED lines=23> */
[----:B--2---:R-:W-:Y:S04]  /*9590*/  DEPBAR.LE SB0, 0x1 ;  /* 0x000080400000791a */ /* 0x004fe80000000000 */
.L_x_116:
[----:B------:R-:W-:Y:S05]  /*95a0*/  BSYNC.RECONVERGENT B0 ;  /* 0x0000000000007941 */ /* 0x000fea0003800200 */
.L_x_115:
        /* <DEDUP_REMOVED lines=8> */
[----:B--2---:R-:W-:Y:S06]  /*9630*/  @!P6 BRA `(.L_x_118) ;  /* 0x00000000006ce947 */ /* 0x004fec0003800000 */
[----:B------:R-:W-:Y:S01]  /*9640*/  ISETP.NE.AND P1, PT, R109, RZ, PT ;  /* 0x000000ff6d00720c */ /* 0x000fe20003f25270 */
[----:B------:R-:W-:Y:S01]  /*9650*/  BSSY B0, `(.L_x_119) ;  /* 0x000000b000007945 */ /* 0x000fe20003800000 */
[----:B------:R-:W-:Y:S11]  /*9660*/  ISETP.NE.AND P0, PT, R103, RZ, PT ;  /* 0x000000ff6700720c */ /* 0x000ff60003f05270 */
[----:B------:R-:W-:Y:S05]  /*9670*/  @P1 IMAD R101, R101, 0x4000, R182 ;  /* 0x0000400065651824 */ /* 0x000fea00078e02b6 */
[----:B-1----:R-:W-:Y:S04]  /*9680*/  @P1 IADD3 R9, PT, PT, R101, UR48, RZ ;  /* 0x0000003065091c10 */ /* 0x002fe8000fffe0ff */
[----:B------:R-:W-:Y:S01]  /*9690*/  @P1 IADD3 R7, PT, PT, R102, R9, RZ ;  /* 0x0000000966071210 */ /* 0x000fe20007ffe0ff */
[--C-:B------:R-:W-:Y:S02]  /*96a0*/  @P1 IMAD.IADD R5, R100, 0x1, R9.reuse ;  /* 0x0000000164051824 */ /* 0x100fe400078e0209 */
[----:B------:R-:W-:Y:S01]  /*96b0*/  @P1 IMAD.IADD R2, R108, 0x1, R9 ;  /* 0x000000016c021824 */ /* 0x000fe200078e0209 */
[----:B------:R-:W-:Y:S06]  /*96c0*/  @P0 BRA `(.L_x_120) ;  /* 0x00000000000c0947 */ /* 0x000fec0003800000 */
[----:B------:R-:W-:Y:S04]  /*96d0*/  SHF.L.U32 R0, R167, 0x1f, RZ ;  /* 0x0000001fa7007819 */ /* 0x000fe800000006ff */
[----:B------:R-:W1:Y:S02]  /*96e0*/  SYNCS.PHASECHK.TRANS64.TRYWAIT P0, [R3+URZ+0x60], R0 ;  /* 0x00006000030075a7 */ /* 0x000e6400080011ff */
[----:B-1----:R-:W-:Y:S05]  /*96f0*/  @!P0 BRA `(.L_x_121) ;  /* 0x0000002000548947 */ /* 0x002fea0003800000 */
.L_x_120:
[----:B------:R-:W-:Y:S05]  /*9700*/  BSYNC B0 ;  /* 0x0000000000007941 */ /* 0x000fea0003800000 */
.L_x_119:
[----:B------:R-:W-:Y:S11]  /*9710*/  ISETP.NE.AND P0, PT, R109, RZ, PT ;  /* 0x000000ff6d00720c */ /* 0x000ff60003f05270 */
[----:B------:R-:W-:Y:S02]  /*9720*/  @!UPT UIADD3 URZ, UPT, UPT, URZ, URZ, URZ ;  /* 0x000000fffffff290 */ /* 0x000fe4000fffe0ff */
[----:B------:R2:W4:Y:S01]  /*9730*/  @P0 LDS.128 R88, [R101+UR48+0x400] ;  /* 0x0004003065580984 */ /* 0x0005220008000c00 */
[----:B-1----:R-:W-:Y:S01]  /*9740*/  @P0 IMAD.IADD R3, R102, 0x1, R5 ;  /* 0x0000000166030824 */ /* 0x002fe200078e0205 */
        /* <DEDUP_REMOVED lines=10> */
.L_x_118:
[----:B------:R-:W-:Y:S05]  /*97f0*/  BSYNC B1 ;  /* 0x0000000000017941 */ /* 0x000fea0003800000 */
.L_x_117:
[----:B--2---:R-:W-:Y:S05]  /*9800*/  VIADD R3, R80, 0xc0 ;  /* 0x000000c050037836 */ /* 0x004fea0000000000 */
[----:B------:R-:W-:Y:S04]  /*9810*/  SHF.R.U32.HI R3, RZ, 0x15, R3 ;  /* 0x00000015ff037819 */ /* 0x000fe80000011603 */
[----:B------:R-:W-:Y:S11]  /*9820*/  LOP3.LUT P0, RZ, R3, 0x3, R162, 0x48, !PT ;  /* 0x0000000303ff7812 */ /* 0x000ff600078048a2 */
[----:B------:R-:W-:Y:S02]  /*9830*/  @!UPT UIADD3 URZ, UPT, UPT, URZ, URZ, URZ ;  /* 0x000000fffffff290 */ /* 0x000fe4000fffe0ff */
[----:B------:R-:W-:Y:S05]  /*9840*/  @!P0 BRA `(.L_x_122) ;  /* 0x0000000000408947 */ /* 0x000fea0003800000 */
[----:B------:R-:W2:Y:S01]  /*9850*/  LDCU.64 UR8, c[0x4][0x70] ;  /* 0x01000e00ff0877ac */ /* 0x000ea20008000a00 */
[----:B------:R-:W-:Y:S01]  /*9860*/  MOV R3, 0x0 ;  /* 0x0000000000037802 */ /* 0x000fe20000000f00 */
[----:B------:R-:W-:Y:S02]  /*9870*/  HFMA2 R12, -RZ, RZ, 0, 5.9604644775390625e-08 ;  /* 0x00000001ff0c7431 */ /* 0x000fe400000001ff */
[----:B-1----:R-:W-:Y:S02]  /*9880*/  IMAD.MOV.U32 R8, RZ, RZ, 0x192 ;  /* 0x00000192ff087424 */ /* 0x002fe400078e00ff */
[----:B------:R-:W-:Y:S01]  /*9890*/  IMAD.MOV.U32 R13, RZ, RZ, RZ ;  /* 0x000000ffff0d7224 */ /* 0x000fe200078e00ff */
[----:B------:R-:W1:Y:S01]  /*98a0*/  LDCU.64 UR6, c[0x4][0x78] ;  /* 0x01000f00ff0677ac */ /* 0x000e620008000a00 */
[----:B------:R-:W3:Y:S01]  /*98b0*/  LDC.64 R2, c[0x4][R3] ;  /* 0x0100000003027b82 */ /* 0x000ee20000000a00 */
[----:B------:R-:W5:Y:S01]  /*98c0*/  LDCU.64 UR4, c[0x4][0x10] ;  /* 0x01000200ff0477ac */ /* 0x000f620008000a00 */
[----:B--2---:R-:W-:Y:S01]  /*98d0*/  MOV R5, UR9 ;  /* 0x0000000900057c02 */ /* 0x004fe20008000f00 */
[----:B------:R-:W-:Y:S01]  /*98e0*/  IMAD.U32 R4, RZ, RZ, UR8 ;  /* 0x00000008ff047e24 */ /* 0x000fe2000f8e00ff */
[----:B-1----:R-:W-:Y:S01]  /*98f0*/  MOV R7, UR7 ;  /* 0x0000000700077c02 */ /* 0x002fe20008000f00 */
[----:B------:R-:W-:Y:S01]  /*9900*/  IMAD.U32 R6, RZ, RZ, UR6 ;  /* 0x00000006ff067e24 */ /* 0x000fe2000f8e00ff */
[----:B-----5:R-:W-:Y:S01]  /*9910*/  MOV R11, UR5 ;  /* 0x00000005000b7c02 */ /* 0x020fe20008000f00 */
[----:B------:R-:W-:Y:S02]  /*9920*/  IMAD.U32 R10, RZ, RZ, UR4 ;  /* 0x00000004ff0a7e24 */ /* 0x000fe4000f8e00ff */
[----:B------:R-:W-:Y:S07]  /*9930*/  LEPC R20, `(.L_x_122) ;  /* 0x000000001014794e */ /* 0x000fee0000000000 */
[----:B---34-:R-:W-:Y:S05]  /*9940*/  CALL.ABS.NOINC R2 ;  /* 0x0000000002007343 */ /* 0x018fea0003c00000 */
.L_x_122:
[----:B------:R-:W-:Y:S01]  /*9950*/  ISETP.NE.AND P0, PT, R170, RZ, PT ;  /* 0x000000ffaa00720c */ /* 0x000fe20003f05270 */
[----:B------:R-:W-:Y:S05]  /*9960*/  WARPSYNC.ALL ;  /* 0x0000000000007948 */ /* 0x000fea0003800000 */
[----:B------:R-:W-:Y:S01]  /*9970*/  R2UR UR4, R80 ;  /* 0x00000000500472ca */ /* 0x000fe200000e0000 */
[----:B------:R-:W-:Y:S01]  /*9980*/  BSSY.RECONVERGENT B0, `(.L_x_123) ;  /* 0x0000100000007945 */ /* 0x000fe20003800200 */
[----:B------:R-:W-:Y:S02]  /*9990*/  R2UR UR5, R87 ;  /* 0x00000000570572ca */ /* 0x000fe400000e0000 */
[C---:B----4-:R-:W-:Y:S02]  /*99a0*/  SHF.L.U32 R82, R88.reuse, 0x10, RZ ;  /* 0x0000001058527819 */ /* 0x050fe400000006ff */
[----:B------:R-:W-:Y:S02]  /*99b0*/  LOP3.LUT R84, R88, 0xffff0000, RZ, 0xc0, !PT ;  /* 0xffff000058547812 */ /* 0x000fe400078ec0ff */
[C---:B------:R-:W-:Y:S02]  /*99c0*/  SHF.L.U32 R83, R89.reuse, 0x10, RZ ;  /* 0x0000001059537819 */ /* 0x040fe400000006ff */
[----:B------:R-:W-:Y:S02]  /*99d0*/  LOP3.LUT R86, R89, 0xffff0000, RZ, 0xc0, !PT ;  /* 0xffff000059567812 */ /* 0x000fe400078ec0ff */
[C---:B------:R-:W-:Y:S01]  /*99e0*/  SHF.L.U32 R85, R90.reuse, 0x10, RZ ;  /* 0x000000105a557819 */ /* 0x040fe200000006ff */
[----:B-1----:R-:W1:Y:S01]  /*99f0*/  LDTM.x64 R4, tmem[UR4+0xc0] ;  /* 0x0000c004000479ee */ /* 0x002e620008340000 */
[----:B------:R-:W-:Y:S01]  /*9a00*/  LOP3.LUT R88, R90, 0xffff0000, RZ, 0xc0, !PT ;  /* 0xffff00005a587812 */ /* 0x000fe200078ec0ff */
[----:B------:R-:W-:Y:S01]  /*9a10*/  NOP ;  /* 0x0000000000007918 */ /* 0x000fe20000000000 */
[C---:B------:R-:W-:Y:S01]  /*9a20*/  SHF.L.U32 R87, R91.reuse, 0x10, RZ ;  /* 0x000000105b577819 */ /* 0x040fe200000006ff */
[----:B------:R-:W-:Y:S01]  /*9a30*/  UIADD3 UR5, UPT, UPT, UR5, 0xe0, URZ ;  /* 0x000000e005057890 */ /* 0x000fe2000fffe0ff */
[----:B------:R-:W-:Y:S02]  /*9a40*/  LOP3.LUT R90, R91, 0xffff0000, RZ, 0xc0, !PT ;  /* 0xffff00005b5a7812 */ /* 0x000fe400078ec0ff */
[C---:B------:R-:W-:Y:S01]  /*9a50*/  SHF.L.U32 R89, R96.reuse, 0x10, RZ ;  /* 0x0000001060597819 */ /* 0x040fe200000006ff */
[----:B------:R-:W-:Y:S01]  /*9a60*/  UPRMT UR5, UR37, 0x654, UR5 ;  /* 0x0000065425057896 */ /* 0x000fe20008000005 */
[----:B------:R-:W-:Y:S02]  /*9a70*/  LOP3.LUT R91, R96, 0xffff0000, RZ, 0xc0, !PT ;  /* 0xffff0000605b7812 */ /* 0x000fe400078ec0ff */
[C---:B------:R-:W-:Y:S02]  /*9a80*/  SHF.L.U32 R92, R97.reuse, 0x10, RZ ;  /* 0x00000010615c7819 */ /* 0x040fe400000006ff */
[----:B------:R-:W-:Y:S02]  /*9a90*/  LOP3.LUT R94, R97, 0xffff0000, RZ, 0xc0, !PT ;  /* 0xffff0000615e7812 */ /* 0x000fe400078ec0ff */
[C---:B------:R-:W-:Y:S02]  /*9aa0*/  SHF.L.U32 R93, R98.reuse, 0x10, RZ ;  /* 0x00000010625d7819 */ /* 0x040fe400000006ff */
[----:B------:R-:W-:Y:S01]  /*9ab0*/  LOP3.LUT R96, R98, 0xffff0000, RZ, 0xc0, !PT ;  /* 0xffff000062607812 */ /* 0x000fe200078ec0ff */
[----:B-1----:R-:W-:Y:S01]  /*9ac0*/  SYNCS.ARRIVE.TRANS64.RED.A1T0 RZ, [UR5], RZ ;  /* 0x000000ffffff79a7 */ /* 0x002fe20008100405 */
[C---:B------:R-:W-:Y:S02]  /*9ad0*/  SHF.L.U32 R95, R99.reuse, 0x10, RZ ;  /* 0x00000010635f7819 */ /* 0x040fe400000006ff */
[----:B------:R-:W-:Y:S02]  /*9ae0*/  LOP3.LUT R98, R99, 0xffff0000, RZ, 0xc0, !PT ;  /* 0xffff000063627812 */ /* 0x000fe400078ec0ff */
[----:B------:R-:W-:Y:S01]  /*9af0*/  SHF.L.U32 R97, R104, 0x10, RZ ;  /* 0x0000001068617819 */ /* 0x000fe200000006ff */
[----:B------:R-:W-:Y:S01]  /*9b00*/  FMUL R4, R78, R4 ;  /* 0x000000044e047220 */ /* 0x000fe20000400000 */
[----:B------:R-:W-:Y:S01]  /*9b10*/  LOP3.LUT R100, R104, 0xffff0000, RZ, 0xc0, !PT ;  /* 0xffff000068647812 */ /* 0x000fe200078ec0ff */
[----:B------:R-:W-:Y:S01]  /*9b20*/  FMUL R5, R78, R5 ;  /* 0x000000054e057220 */ /* 0x000fe20000400000 */
[----:B------:R-:W-:Y:S01]  /*9b30*/  SHF.L.U32 R99, R105, 0x10, RZ ;  /* 0x0000001069637819 */ /* 0x000fe200000006ff */
[----:B------:R-:W-:Y:S01]  /*9b40*/  FFMA R4, R81, R82, R4 ;  /* 0x0000005251047223 */ /* 0x000fe20000000004 */
[----:B------:R-:W-:Y:S01]  /*9b50*/  LOP3.LUT R102, R105, 0xffff0000, RZ, 0xc0, !PT ;  /* 0xffff000069667812 */ /* 0x000fe200078ec0ff */
[----:B------:R-:W-:Y:S01]  /*9b60*/  FFMA R5, R81, R84, R5 ;  /* 0x0000005451057223 */ /* 0x000fe20000000005 */
[----:B------:R-:W-:Y:S01]  /*9b70*/  SHF.L.U32 R101, R106, 0x10, RZ ;  /* 0x000000106a657819 */ /* 0x000fe200000006ff */
[----:B------:R-:W-:Y:S01]  /*9b80*/  FMUL R6, R78, R6 ;  /* 0x000000064e067220 */ /* 0x000fe20000400000 */
[----:B------:R-:W-:Y:S01]  /*9b90*/  LOP3.LUT R104, R106, 0xffff0000, RZ, 0xc0, !PT ;  /* 0xffff00006a687812 */ /* 0x000fe200078ec0ff */
[C---:B------:R-:W-:Y:S01]  /*9ba0*/  FMUL R7, R78.reuse, R7 ;  /* 0x000000074e077220 */ /* 0x040fe20000400000 */
[----:B------:R-:W-:Y:S01]  /*9bb0*/  F2FP.BF16.F32.PACK_AB R4, R5, R4 ;  /* 0x000000040504723e */ /* 0x000fe200000010ff */
[----:B------:R-:W-:Y:S01]  /*9bc0*/  FFMA R6, R81, R83, R6 ;  /* 0x0000005351067223 */ /* 0x000fe20000000006 */
[----:B------:R-:W-:Y:S01]  /*9bd0*/  SHF.L.U32 R103, R107, 0x10, RZ ;  /* 0x000000106b677819 */ /* 0x000fe200000006ff */
[----:B------:R-:W-:Y:S01]  /*9be0*/  FFMA R7, R81, R86, R7 ;  /* 0x0000005651077223 */ /* 0x000fe20000000007 */
[----:B------:R-:W-:Y:S01]  /*9bf0*/  LOP3.LUT R106, R107, 0xffff0000, RZ, 0xc0, !PT ;  /* 0xffff00006b6a7812 */ /* 0x000fe200078ec0ff */
[----:B------:R-:W-:Y:S01]  /*9c00*/  FMUL R8, R78, R8 ;  /* 0x000000084e087220 */ /* 0x000fe20000400000 */
[----:B------:R-:W-:Y:S01]  /*9c10*/  SHF.L.U32 R105, R112, 0x10, RZ ;  /* 0x0000001070697819 */ /* 0x000fe200000006ff */
[----:B------:R-:W-:Y:S01]  /*9c20*/  FMUL R9, R78, R9 ;  /* 0x000000094e097220 */ /* 0x000fe20000400000 */
[----:B------:R-:W-:Y:S01]  /*9c30*/  F2FP.BF16.F32.PACK_AB R5, R7, R6 ;  /* 0x000000060705723e */ /* 0x000fe200000010ff */
[C---:B------:R-:W-:Y:S01]  /*9c40*/  FFMA R8, R81.reuse, R85, R8 ;  /* 0x0000005551087223 */ /* 0x040fe20000000008 */
[----:B------:R-:W-:Y:S01]  /*9c50*/  LOP3.LUT R108, R112, 0xffff0000, RZ, 0xc0, !PT ;  /* 0xffff0000706c7812 */ /* 0x000fe200078ec0ff */
[----:B------:R-:W-:Y:S01]  /*9c60*/  FFMA R9, R81, R88, R9 ;  /* 0x0000005851097223 */ /* 0x000fe20000000009 */
[C---:B------:R-:W-:Y:S01]  /*9c70*/  SHF.L.U32 R107, R113.reuse, 0x10, RZ ;  /* 0x00000010716b7819 */ /* 0x040fe200000006ff */
[C---:B------:R-:W-:Y:S01]  /*9c80*/  FMUL R10, R78.reuse, R10 ;  /* 0x0000000a4e0a7220 */ /* 0x040fe20000400000 */
[----:B------:R-:W-:Y:S01]  /*9c90*/  LOP3.LUT R110, R113, 0xffff0000, RZ, 0xc0, !PT ;  /* 0xffff0000716e7812 */ /* 0x000fe200078ec0ff */
[----:B------:R-:W-:Y:S01]  /*9ca0*/  FMUL R11, R78, R11 ;  /* 0x0000000b4e0b7220 */ /* 0x000fe20000400000 */
[----:B------:R-:W-:Y:S01]  /*9cb0*/  F2FP.BF16.F32.PACK_AB R6, R9, R8 ;  /* 0x000000080906723e */ /* 0x000fe200000010ff */
[C---:B------:R-:W-:Y:S01]  /*9cc0*/  FFMA R10, R81.reuse, R87, R10 ;  /* 0x00000057510a7223 */ /* 0x040fe2000000000a */
[C---:B------:R-:W-:Y:S01]  /*9cd0*/  SHF.L.U32 R109, R114.reuse, 0x10, RZ ;  /* 0x00000010726d7819 */ /* 0x040fe200000006ff */
[----:B------:R-:W-:Y:S01]  /*9ce0*/  FFMA R11, R81, R90, R11 ;  /* 0x0000005a510b7223 */ /* 0x000fe2000000000b */
[----:B------:R-:W-:Y:S01]  /*9cf0*/  LOP3.LUT R112, R114, 0xffff0000, RZ, 0xc0, !PT ;  /* 0xffff000072707812 */ /* 0x000fe200078ec0ff */
[C---:B------:R-:W-:Y:S01]  /*9d00*/  FMUL R0, R78.reuse, R12 ;  /* 0x0000000c4e007220 */ /* 0x040fe20000400000 */
[----:B------:R-:W-:Y:S01]  /*9d10*/  SHF.L.U32 R111, R115, 0x10, RZ ;  /* 0x00000010736f7819 */ /* 0x000fe200000006ff */
[C---:B------:R-:W-:Y:S01]  /*9d20*/  FMUL R2, R78.reuse, R13 ;  /* 0x0000000d4e027220 */ /* 0x040fe20000400000 */
[----:B------:R-:W-:Y:S01]  /*9d30*/  F2FP.BF16.F32.PACK_AB R7, R11, R10 ;  /* 0x0000000a0b07723e */ /* 0x000fe200000010ff */
[C---:B------:R-:W-:Y:S01]  /*9d40*/  FMUL R3, R78.reuse, R14 ;  /* 0x0000000e4e037220 */ /* 0x040fe20000400000 */
[----:B------:R-:W-:Y:S01]  /*9d50*/  LOP3.LUT R114, R115, 0xffff0000, RZ, 0xc0, !PT ;  /* 0xffff000073727812 */ /* 0x000fe200078ec0ff */
[----:B------:R-:W-:Y:S01]  /*9d60*/  FMUL R15, R78, R15 ;  /* 0x0000000f4e0f7220 */ /* 0x000fe20000400000 */
[C---:B------:R-:W-:Y:S01]  /*9d70*/  SHF.L.U32 R113, R120.reuse, 0x10, RZ ;  /* 0x0000001078717819 */ /* 0x040fe200000006ff */
[----:B------:R-:W-:Y:S01]  /*9d80*/  FFMA R0, R81, R89, R0 ;  /* 0x0000005951007223 */ /* 0x000fe20000000000 */
[----:B------:R-:W-:Y:S01]  /*9d90*/  LOP3.LUT R116, R120, 0xffff0000, RZ, 0xc0, !PT ;  /* 0xffff000078747812 */ /* 0x000fe200078ec0ff */
[C---:B------:R-:W-:Y:S01]  /*9da0*/  FMUL R12, R78.reuse, R16 ;  /* 0x000000104e0c7220 */ /* 0x040fe20000400000 */
[----:B------:R-:W-:Y:S01]  /*9db0*/  SHF.L.U32 R115, R121, 0x10, RZ ;  /* 0x0000001079737819 */ /* 0x000fe200000006ff */
[----:B------:R-:W-:Y:S01]  /*9dc0*/  FFMA R2, R81, R91, R2 ;  /* 0x0000005b51027223 */ /* 0x000fe20000000002 */
[----:B------:R-:W-:Y:S01]  /*9dd0*/  LOP3.LUT R118, R121, 0xffff0000, RZ, 0xc0, !PT ;  /* 0xffff000079767812 */ /* 0x000fe200078ec0ff */
[----:B------:R-:W-:Y:S01]  /*9de0*/  FMUL R13, R78, R17 ;  /* 0x000000114e0d7220 */ /* 0x000fe20000400000 */
[----:B------:R-:W-:Y:S01]  /*9df0*/  SHF.L.U32 R117, R122, 0x10, RZ ;  /* 0x000000107a757819 */ /* 0x000fe200000006ff */
[C---:B------:R-:W-:Y:S01]  /*9e00*/  FFMA R3, R81.reuse, R92, R3 ;  /* 0x0000005c51037223 */ /* 0x040fe20000000003 */
[----:B------:R-:W-:Y:S01]  /*9e10*/  F2FP.BF16.F32.PACK_AB R8, R2, R0 ;  /* 0x000000000208723e */ /* 0x000fe200000010ff */
[----:B------:R-:W-:Y:S01]  /*9e20*/  FMUL R14, R78, R18 ;  /* 0x000000124e0e7220 */ /* 0x000fe20000400000 */
[----:B------:R-:W-:Y:S01]  /*9e30*/  LOP3.LUT R120, R122, 0xffff0000, RZ, 0xc0, !PT ;  /* 0xffff00007a787812 */ /* 0x000fe200078ec0ff */
[----:B------:R-:W-:Y:S01]  /*9e40*/  FFMA R15, R81, R94, R15 ;  /* 0x0000005e510f7223 */ /* 0x000fe2000000000f */
[C---:B------:R-:W-:Y:S01]  /*9e50*/  SHF.L.U32 R119, R123.reuse, 0x10, RZ ;  /* 0x000000107b777819 */ /* 0x040fe200000006ff */
[C---:B------:R-:W-:Y:S01]  /*9e60*/  FMUL R19, R78.reuse, R19 ;  /* 0x000000134e137220 */ /* 0x040fe20000400000 */
[----:B------:R-:W-:Y:S01]  /*9e70*/  LOP3.LUT R122, R123, 0xffff0000, RZ, 0xc0, !PT ;  /* 0xffff00007b7a7812 */ /* 0x000fe200078ec0ff */
[----:B------:R-:W-:Y:S01]  /*9e80*/  FFMA R12, R81, R93, R12 ;  /* 0x0000005d510c7223 */ /* 0x000fe2000000000c */
[----:B------:R-:W-:Y:S01]  /*9e90*/  F2FP.BF16.F32.PACK_AB R9, R15, R3 ;  /* 0x000000030f09723e */ /* 0x000fe200000010ff */
[----:B------:R-:W-:Y:S01]  /*9ea0*/  FMUL R16, R78, R20 ;  /* 0x000000144e107220 */ /* 0x000fe20000400000 */
[C---:B------:R-:W-:Y:S01]  /*9eb0*/  SHF.L.U32 R121, R128.reuse, 0x10, RZ ;  /* 0x0000001080797819 */ /* 0x040fe200000006ff */
[----:B------:R1:W-:Y:S01]  /*9ec0*/  STS.128 [R182+UR48+0xc400], R4 ;  /* 0x00c40004b6007988 */ /* 0x0003e20008000c30 */
[C---:B------:R-:W-:Y:S01]  /*9ed0*/  FFMA R13, R81.reuse, R96, R13 ;  /* 0x00000060510d7223 */ /* 0x040fe2000000000d */
[----:B------:R-:W-:Y:S01]  /*9ee0*/  LOP3.LUT R124, R128, 0xffff0000, RZ, 0xc0, !PT ;  /* 0xffff0000807c7812 */ /* 0x000fe200078ec0ff */
[C---:B------:R-:W-:Y:S01]  /*9ef0*/  FFMA R14, R81.reuse, R95, R14 ;  /* 0x0000005f510e7223 */ /* 0x040fe2000000000e */
[----:B------:R-:W-:Y:S01]  /*9f00*/  FFMA R19, R81, R98, R19 ;  /* 0x0000006251137223 */ /* 0x000fe20000000013 */
[----:B------:R-:W-:Y:S01]  /*9f10*/  SHF.L.U32 R123, R129, 0x10, RZ ;  /* 0x00000010817b7819 */ /* 0x000fe200000006ff */
[----:B------:R-:W-:Y:S01]  /*9f20*/  FFMA R16, R81, R97, R16 ;  /* 0x0000006151107223 */ /* 0x000fe20000000010 */
[----:B------:R-:W-:Y:S01]  /*9f30*/  F2FP.BF16.F32.PACK_AB R10, R13, R12 ;  /* 0x0000000c0d0a723e */ /* 0x000fe200000010ff */
[C---:B------:R-:W-:Y:S01]  /*9f40*/  FMUL R17, R78.reuse, R21 ;  /* 0x000000154e117220 */ /* 0x040fe20000400000 */
[----:B------:R-:W-:Y:S01]  /*9f50*/  F2FP.BF16.F32.PACK_AB R11, R19, R14 ;  /* 0x0000000e130b723e */ /* 0x000fe200000010ff */
[C---:B------:R-:W-:Y:S01]  /*9f60*/  FMUL R18, R78.reuse, R22 ;  /* 0x000000164e127220 */ /* 0x040fe20000400000 */
[C---:B------:R-:W-:Y:S01]  /*9f70*/  FMUL R23, R78.reuse, R23 ;  /* 0x000000174e177220 */ /* 0x040fe20000400000 */
[----:B------:R-:W-:Y:S01]  /*9f80*/  FFMA R17, R81, R100, R17 ;  /* 0x0000006451117223 */ /* 0x000fe20000000011 */
[C---:B------:R-:W-:Y:S01]  /*9f90*/  FMUL R20, R78.reuse, R24 ;  /* 0x000000184e147220 */ /* 0x040fe20000400000 */
[----:B------:R-:W-:Y:S01]  /*9fa0*/  LOP3.LUT R126, R129, 0xffff0000, RZ, 0xc0, !PT ;  /* 0xffff0000817e7812 */ /* 0x000fe200078ec0ff */
[----:B------:R1:W-:Y:S01]  /*9fb0*/  STS.128 [R181+0xc400], R8 ;  /* 0x00c40008b5007388 */ /* 0x0003e20000000c00 */
[----:B------:R-:W-:Y:S01]  /*9fc0*/  FFMA R18, R81, R99, R18 ;  /* 0x0000006351127223 */ /* 0x000fe20000000012 */
[----:B------:R-:W-:Y:S01]  /*9fd0*/  F2FP.BF16.F32.PACK_AB R16, R17, R16 ;  /* 0x000000101110723e */ /* 0x000fe200000010ff */
[C---:B------:R-:W-:Y:S01]  /*9fe0*/  FFMA R23, R81.reuse, R102, R23 ;  /* 0x0000006651177223 */ /* 0x040fe20000000017 */
[----:B------:R-:W-:Y:S01]  /*9ff0*/  FFMA R20, R81, R101, R20 ;  /* 0x0000006551147223 */ /* 0x000fe20000000014 */
[----:B------:R-:W-:Y:S01]  /*a000*/  FMUL R21, R78, R25 ;  /* 0x000000194e157220 */ /* 0x000fe20000400000 */
[----:B------:R-:W-:Y:S01]  /*a010*/  SHF.L.U32 R125, R130, 0x10, RZ ;  /* 0x00000010827d7819 */ /* 0x000fe200000006ff */
[C---:B------:R-:W-:Y:S01]  /*a020*/  FMUL R22, R78.reuse, R26 ;  /* 0x0000001a4e167220 */ /* 0x040fe20000400000 */
[----:B------:R-:W-:Y:S01]  /*a030*/  F2FP.BF16.F32.PACK_AB R17, R23, R18 ;  /* 0x000000121711723e */ /* 0x000fe200000010ff */
[C---:B------:R-:W-:Y:S01]  /*a040*/  FFMA R21, R81.reuse, R104, R21 ;  /* 0x0000006851157223 */ /* 0x040fe20000000015 */
[----:B------:R-:W-:Y:S01]  /*a050*/  FMUL R27, R78, R27 ;  /* 0x0000001b4e1b7220 */ /* 0x000fe20000400000 */
[----:B------:R-:W-:Y:S01]  /*a060*/  FFMA R22, R81, R103, R22 ;  /* 0x0000006751167223 */ /* 0x000fe20000000016 */
[----:B------:R-:W-:Y:S01]  /*a070*/  LOP3.LUT R128, R130, 0xffff0000, RZ, 0xc0, !PT ;  /* 0xffff000082807812 */ /* 0x000fe200078ec0ff */
[C---:B------:R-:W-:Y:S01]  /*a080*/  FMUL R24, R78.reuse, R28 ;  /* 0x0000001c4e187220 */ /* 0x040fe20000400000 */
[----:B------:R-:W-:Y:S01]  /*a090*/  F2FP.BF16.F32.PACK_AB R18, R21, R20 ;  /* 0x000000141512723e */ /* 0x000fe200000010ff */
[C---:B------:R-:W-:Y:S01]  /*a0a0*/  FFMA R27, R81.reuse, R106, R27 ;  /* 0x0000006a511b7223 */ /* 0x040fe2000000001b */
[C---:B------:R-:W-:Y:S01]  /*a0b0*/  FMUL R25, R78.reuse, R29 ;  /* 0x0000001d4e197220 */ /* 0x040fe20000400000 */
[----:B------:R-:W-:Y:S01]  /*a0c0*/  FFMA R24, R81, R105, R24 ;  /* 0x0000006951187223 */ /* 0x000fe20000000018 */
[----:B------:R-:W-:Y:S01]  /*a0d0*/  SHF.L.U32 R127, R131, 0x10, RZ ;  /* 0x00000010837f7819 */ /* 0x000fe200000006ff */
[C---:B------:R-:W-:Y:S01]  /*a0e0*/  FMUL R26, R78.reuse, R30 ;  /* 0x0000001e4e1a7220 */ /* 0x040fe20000400000 */
[----:B------:R-:W-:Y:S01]  /*a0f0*/  F2FP.BF16.F32.PACK_AB R19, R27, R22 ;  /* 0x000000161b13723e */ /* 0x000fe200000010ff */
[C---:B------:R-:W-:Y:S01]  /*a100*/  FFMA R25, R81.reuse, R108, R25 ;  /* 0x0000006c51197223 */ /* 0x040fe20000000019 */
[C---:B------:R-:W-:Y:S01]  /*a110*/  FMUL R31, R78.reuse, R31 ;  /* 0x0000001f4e1f7220 */ /* 0x040fe20000400000 */
[----:B------:R-:W-:Y:S01]  /*a120*/  FFMA R26, R81, R107, R26 ;  /* 0x0000006b511a7223 */ /* 0x000fe2000000001a */
[----:B------:R-:W-:Y:S01]  /*a130*/  LOP3.LUT R130, R131, 0xffff0000, RZ, 0xc0, !PT ;  /* 0xffff000083827812 */ /* 0x000fe200078ec0ff */
[----:B------:R1:W-:Y:S01]  /*a140*/  STS.128 [R180+0xc400], R16 ;  /* 0x00c40010b4007388 */ /* 0x0003e20000000c00 */
[----:B------:R-:W-:Y:S01]  /*a150*/  F2FP.BF16.F32.PACK_AB R24, R25, R24 ;  /* 0x000000181918723e */ /* 0x000fe200000010ff */
[C---:B------:R-:W-:Y:S01]  /*a160*/  FFMA R31, R81.reuse, R110, R31 ;  /* 0x0000006e511f7223 */ /* 0x040fe2000000001f */
[C---:B------:R-:W-:Y:S01]  /*a170*/  FMUL R28, R78.reuse, R32 ;  /* 0x000000204e1c7220 */ /* 0x040fe20000400000 */
[C---:B------:R-:W-:Y:S01]  /*a180*/  FMUL R29, R78.reuse, R33 ;  /* 0x000000214e1d7220 */ /* 0x040fe20000400000 */
[----:B------:R-:W-:Y:S01]  /*a190*/  FMUL R30, R78, R34 ;  /* 0x000000224e1e7220 */ /* 0x000fe20000400000 */
[----:B------:R-:W-:Y:S01]  /*a1a0*/  SHF.L.U32 R129, R136, 0x10, RZ ;  /* 0x0000001088817819 */ /* 0x000fe200000006ff */
[----:B------:R-:W-:Y:S01]  /*a1b0*/  FFMA R28, R81, R109, R28 ;  /* 0x0000006d511c7223 */ /* 0x000fe2000000001c */
[----:B------:R-:W-:Y:S01]  /*a1c0*/  F2FP.BF16.F32.PACK_AB R25, R31, R26 ;  /* 0x0000001a1f19723e */ /* 0x000fe200000010ff */
[C---:B------:R-:W-:Y:S01]  /*a1d0*/  FFMA R29, R81.reuse, R112, R29 ;  /* 0x00000070511d7223 */ /* 0x040fe2000000001d */
[----:B------:R-:W-:Y:S01]  /*a1e0*/  FFMA R30, R81, R111, R30 ;  /* 0x0000006f511e7223 */ /* 0x000fe2000000001e */
[----:B------:R-:W-:Y:S01]  /*a1f0*/  FMUL R35, R78, R35 ;  /* 0x000000234e237220 */ /* 0x000fe20000400000 */
        /* <DEDUP_REMOVED lines=34> */
[----:B------:R-:W-:Y:S01]  /*a420*/  FFMA R41, R81, R124, R41 ;  /* 0x0000007c51297223 */ /* 0x000fe20000000029 */
[C---:B------:R-:W-:Y:S01]  /*a430*/  FMUL R47, R78.reuse, R47 ;  /* 0x0000002f4e2f7220 */ /* 0x040fe20000400000 */
[C---:B------:R-:W-:Y:S01]  /*a440*/  FMUL R44, R78.reuse, R48 ;  /* 0x000000304e2c7220 */ /* 0x040fe20000400000 */
[----:B------:R-:W-:Y:S01]  /*a450*/  FMUL R45, R78, R49 ;  /* 0x000000314e2d7220 */ /* 0x000fe20000400000 */
[----:B------:R1:W-:Y:S01]  /*a460*/  STS.128 [R177+0xc400], R32 ;  /* 0x00c40020b1007388 */ /* 0x0003e20000000c00 */
[----:B------:R-:W-:Y:S01]  /*a470*/  LOP3.LUT R138, R139, 0xffff0000, RZ, 0xc0, !PT ;  /* 0xffff00008b8a7812 */ /* 0x000fe200078ec0ff */
[----:B------:R-:W-:Y:S01]  /*a480*/  FFMA R42, R81, R123, R42 ;  /* 0x0000007b512a7223 */ /* 0x000fe2000000002a */
[----:B------:R-:W-:Y:S01]  /*a490*/  F2FP.BF16.F32.PACK_AB R40, R41, R40 ;  /* 0x000000282928723e */ /* 0x000fe200000010ff */
[C---:B------:R-:W-:Y:S01]  /*a4a0*/  FFMA R47, R81.reuse, R126, R47 ;  /* 0x0000007e512f7223 */ /* 0x040fe2000000002f */
[C---:B------:R-:W-:Y:S01]  /*a4b0*/  FFMA R44, R81.reuse, R125, R44 ;  /* 0x0000007d512c7223 */ /* 0x040fe2000000002c */
[----:B------:R-:W-:Y:S01]  /*a4c0*/  SHF.L.U32 R137, R144, 0x10, RZ ;  /* 0x0000001090897819 */ /* 0x000fe200000006ff */
[C---:B------:R-:W-:Y:S01]  /*a4d0*/  FFMA R45, R81.reuse, R128, R45 ;  /* 0x00000080512d7223 */ /* 0x040fe2000000002d */
[C---:B------:R-:W-:Y:S01]  /*a4e0*/  FMUL R46, R78.reuse, R50 ;  /* 0x000000324e2e7220 */ /* 0x040fe20000400000 */
[C---:B------:R-:W-:Y:S01]  /*a4f0*/  FMUL R51, R78.reuse, R51 ;  /* 0x000000334e337220 */ /* 0x040fe20000400000 */
[C---:B------:R-:W-:Y:S01]  /*a500*/  FMUL R48, R78.reuse, R52 ;  /* 0x000000344e307220 */ /* 0x040fe20000400000 */
[C---:B------:R-:W-:Y:S01]  /*a510*/  FMUL R49, R78.reuse, R53 ;  /* 0x000000354e317220 */ /* 0x040fe20000400000 */
[C---:B------:R-:W-:Y:S01]  /*a520*/  FFMA R46, R81.reuse, R127, R46 ;  /* 0x0000007f512e7223 */ /* 0x040fe2000000002e */
[C---:B------:R-:W-:Y:S01]  /*a530*/  FMUL R50, R78.reuse, R54 ;  /* 0x000000364e327220 */ /* 0x040fe20000400000 */
[C---:B------:R-:W-:Y:S01]  /*a540*/  FFMA R51, R81.reuse, R130, R51 ;  /* 0x0000008251337223 */ /* 0x040fe20000000033 */
[C---:B------:R-:W-:Y:S01]  /*a550*/  FMUL R55, R78.reuse, R55 ;  /* 0x000000374e377220 */ /* 0x040fe20000400000 */
[C---:B------:R-:W-:Y:S01]  /*a560*/  FFMA R48, R81.reuse, R129, R48 ;  /* 0x0000008151307223 */ /* 0x040fe20000000030 */
[C---:B------:R-:W-:Y:S01]  /*a570*/  FMUL R52, R78.reuse, R56 ;  /* 0x000000384e347220 */ /* 0x040fe20000400000 */
[C---:B------:R-:W-:Y:S01]  /*a580*/  FFMA R49, R81.reuse, R132, R49 ;  /* 0x0000008451317223 */ /* 0x040fe20000000031 */
[C---:B------:R-:W-:Y:S01]  /*a590*/  FMUL R53, R78.reuse, R57 ;  /* 0x000000394e357220 */ /* 0x040fe20000400000 */
[----:B------:R-:W-:Y:S01]  /*a5a0*/  FFMA R50, R81, R131, R50 ;  /* 0x0000008351327223 */ /* 0x000fe20000000032 */
[C---:B------:R-:W-:Y:S01]  /*a5b0*/  FMUL R54, R78.reuse, R58 ;  /* 0x0000003a4e367220 */ /* 0x040fe20000400000 */
[----:B------:R-:W-:Y:S01]  /*a5c0*/  F2FP.BF16.F32.PACK_AB R41, R47, R42 ;  /* 0x0000002a2f29723e */ /* 0x000fe200000010ff */
[----:B------:R-:W-:Y:S01]  /*a5d0*/  FFMA R55, R81, R134, R55 ;  /* 0x0000008651377223 */ /* 0x000fe20000000037 */
[C---:B------:R-:W-:Y:S01]  /*a5e0*/  FMUL R59, R78.reuse, R59 ;  /* 0x0000003b4e3b7220 */ /* 0x040fe20000400000 */
[----:B------:R-:W-:Y:S01]  /*a5f0*/  F2FP.BF16.F32.PACK_AB R42, R45, R44 ;  /* 0x0000002c2d2a723e */ /* 0x000fe200000010ff */
[----:B------:R-:W-:Y:S01]  /*a600*/  FFMA R52, R81, R133, R52 ;  /* 0x0000008551347223 */ /* 0x000fe20000000034 */
[----:B------:R-:W-:Y:S01]  /*a610*/  F2FP.BF16.F32.PACK_AB R43, R51, R46 ;  /* 0x0000002e332b723e */ /* 0x000fe200000010ff */
[----:B------:R-:W-:Y:S01]  /*a620*/  FMUL R56, R78, R60 ;  /* 0x0000003c4e387220 */ /* 0x000fe20000400000 */
[----:B------:R-:W-:Y:S01]  /*a630*/  LOP3.LUT R140, R144, 0xffff0000, RZ, 0xc0, !PT ;  /* 0xffff0000908c7812 */ /* 0x000fe200078ec0ff */
[----:B------:R-:W-:Y:S01]  /*a640*/  FFMA R53, R81, R136, R53 ;  /* 0x0000008851357223 */ /* 0x000fe20000000035 */
[----:B------:R-:W-:Y:S01]  /*a650*/  SHF.L.U32 R139, R145, 0x10, RZ ;  /* 0x00000010918b7819 */ /* 0x000fe200000006ff */
[----:B------:R1:W-:Y:S01]  /*a660*/  STS.128 [R176+0xc400], R40 ;  /* 0x00c40028b0007388 */ /* 0x0003e20000000c00 */
[C---:B------:R-:W-:Y:S01]  /*a670*/  FMUL R57, R78.reuse, R61 ;  /* 0x0000003d4e397220 */ /* 0x040fe20000400000 */
[----:B------:R-:W-:Y:S01]  /*a680*/  FFMA R54, R81, R135, R54 ;  /* 0x0000008751367223 */ /* 0x000fe20000000036 */
[----:B------:R-:W-:Y:S01]  /*a690*/  LOP3.LUT R142, R145, 0xffff0000, RZ, 0xc0, !PT ;  /* 0xffff0000918e7812 */ /* 0x000fe200078ec0ff */
[----:B------:R-:W-:Y:S01]  /*a6a0*/  FMUL R58, R78, R62 ;  /* 0x0000003e4e3a7220 */ /* 0x000fe20000400000 */
[C---:B------:R-:W-:Y:S01]  /*a6b0*/  FFMA R59, R81.reuse, R138, R59 ;  /* 0x0000008a513b7223 */ /* 0x040fe2000000003b */
[----:B------:R-:W-:Y:S01]  /*a6c0*/  SHF.L.U32 R141, R146, 0x10, RZ ;  /* 0x00000010928d7819 */ /* 0x000fe200000006ff */
[----:B------:R-:W-:Y:S01]  /*a6d0*/  FMUL R63, R78, R63 ;  /* 0x0000003f4e3f7220 */ /* 0x000fe20000400000 */
        /* <DEDUP_REMOVED lines=9> */
[C---:B------:R-:W-:Y:S01]  /*a770*/  FMUL R62, R78.reuse, R66 ;  /* 0x000000424e3e7220 */ /* 0x040fe20000400000 */
[----:B------:R-:W-:Y:S01]  /*a780*/  F2FP.BF16.F32.PACK_AB R49, R55, R50 ;  /* 0x000000323731723e */ /* 0x000fe200000010ff */
[----:B------:R-:W-:Y:S01]  /*a790*/  FFMA R63, R81, R142, R63 ;  /* 0x0000008e513f7223 */ /* 0x000fe2000000003f */
[----:B------:R-:W-:Y:S01]  /*a7a0*/  FMUL R67, R78, R67 ;  /* 0x000000434e437220 */ /* 0x000fe20000400000 */
[----:B------:R-:W-:Y:S01]  /*a7b0*/  F2FP.BF16.F32.PACK_AB R50, R53, R52 ;  /* 0x000000343532723e */ /* 0x000fe200000010ff */
[----:B------:R-:W-:Y:S01]  /*a7c0*/  FFMA R60, R81, R141, R60 ;  /* 0x0000008d513c7223 */ /* 0x000fe2000000003c */
[----:B------:R-:W-:Y:S01]  /*a7d0*/  F2FP.BF16.F32.PACK_AB R51, R59, R54 ;  /* 0x000000363b33723e */ /* 0x000fe200000010ff */
[C---:B------:R-:W-:Y:S01]  /*a7e0*/  FFMA R61, R81.reuse, R144, R61 ;  /* 0x00000090513d7223 */ /* 0x040fe2000000003d */
[C---:B------:R-:W-:Y:S01]  /*a7f0*/  FFMA R62, R81.reuse, R143, R62 ;  /* 0x0000008f513e7223 */ /* 0x040fe2000000003e */
[----:B------:R-:W-:Y:S01]  /*a800*/  FFMA R67, R81, R146, R67 ;  /* 0x0000009251437223 */ /* 0x000fe20000000043 */
[----:B------:R-:W-:Y:S01]  /*a810*/  F2FP.BF16.F32.PACK_AB R56, R57, R56 ;  /* 0x000000383938723e */ /* 0x000fe200000010ff */
[----:B------:R1:W-:Y:S01]  /*a820*/  STS.128 [R175+0xc400], R48 ;  /* 0x00c40030af007388 */ /* 0x0003e20000000c00 */
[----:B------:R-:W-:Y:S02]  /*a830*/  F2FP.BF16.F32.PACK_AB R57, R63, R58 ;  /* 0x0000003a3f39723e */ /* 0x000fe400000010ff */
        /* <DEDUP_REMOVED lines=20> */
.L_x_124:
[----:B------:R-:W-:Y:S05]  /*a980*/  BSYNC.RECONVERGENT B0 ;  /* 0x0000000000007941 */ /* 0x000fea0003800200 */
.L_x_123:
[----:B------:R-:W-:Y:S01]  /*a990*/  BAR.SYNC.DEFER_BLOCKING 0x1, 0x80 ;  /* 0x0042000000007b1d */ /* 0x000fe20000010000 */
[----:B------:R-:W-:Y:S01]  /*a9a0*/  UISETP.NE.AND UP0, UPT, UR49, -0x4, UPT ;  /* 0xfffffffc3100788c */ /* 0x000fe2000bf05270 */
[----:B------:R-:W-:Y:S08]  /*a9b0*/  IADD3 R76, PT, PT, R76, 0x1, RZ ;  /* 0x000000014c4c7810 */ /* 0x000ff00007ffe0ff */
[----:B------:R-:W-:Y:S05]  /*a9c0*/  BRA.U !UP0, `(.L_x_125) ;  /* 0x0000000108287547 */ /* 0x000fea000b800000 */
[----:B------:R-:W-:Y:S01]  /*a9d0*/  ISETP.NE.AND P0, PT, R179, RZ, PT ;  /* 0x000000ffb300720c */ /* 0x000fe20003f05270 */
[----:B------:R-:W-:Y:S01]  /*a9e0*/  IMAD.U32 R3, RZ, RZ, UR51 ;  /* 0x00000033ff037e24 */ /* 0x000fe2000f8e00ff */
[----:B------:R-:W-:Y:S01]  /*a9f0*/  UIADD3 UR51, UPT, UPT, UR51, 0x1, URZ ;  /* 0x0000000133337890 */ /* 0x000fe2000fffe0ff */
[----:B------:R-:W-:Y:S03]  /*aa00*/  IMAD.U32 R0, RZ, RZ, UR37 ;  /* 0x00000025ff007e24 */ /* 0x000fe6000f8e00ff */
[----:B------:R-:W-:Y:S04]  /*aa10*/  UISETP.NE.AND UP0, UPT, UR51, 0x4, UPT ;  /* 0x000000043300788c */ /* 0x000fe8000bf05270 */
[----:B------:R-:W-:Y:S03]  /*aa20*/  USEL UR51, UR51, URZ, UP0 ;  /* 0x000000ff33337287 */ /* 0x000fe60008000000 */
[----:B------:R-:W-:Y:S05]  /*aa30*/  @P0 LEA R3, R3, UR48, 0x3 ;  /* 0x0000003003030c11 */ /* 0x000fea000f8e18ff */
[----:B------:R-:W-:Y:S05]  /*aa40*/  @P0 VIADD R3, R3, 0x80 ;  /* 0x0000008003030836 */ /* 0x000fea0000000000 */
[----:B------:R-:W-:Y:S04]  /*aa50*/  @P0 PRMT R0, R0, 0x654, R3 ;  /* 0x0000065400000816 */ /* 0x000fe80000000003 */
[----:B------:R2:W-:Y:S03]  /*aa60*/  @P0 SYNCS.ARRIVE.TRANS64.RED.A1T0 RZ, [R0+URZ], RZ ;  /* 0x000000ff00ff09a7 */ /* 0x0005e600081004ff */
.L_x_125:
[----:B------:R-:W-:Y:S01]  /*aa70*/  ISETP.NE.AND P2, PT, R171, RZ, PT ;  /* 0x000000ffab00720c */ /* 0x000fe20003f45270 */
[----:B------:R-:W-:Y:S01]  /*aa80*/  UIADD3 UR49, UPT, UPT, UR49, 0x4, URZ ;  /* 0x0000000431317890 */ /* 0x000fe2000fffe0ff */
[----:B------:R-:W-:Y:S01]  /*aa90*/  ISETP.NE.AND P0, PT, R173, 0x2, PT ;  /* 0x00000002ad00780c */ /* 0x000fe20003f05270 */
[----:B------:R-:W-:Y:S01]  /*aaa0*/  IMAD.IADD R20, R75, 0x1, R154 ;  /* 0x000000014b147824 */ /* 0x000fe200078e029a */
[----:B------:R-:W-:Y:S01]  /*aab0*/  ISETP.NE.AND P1, PT, R76, 0x2, PT ;  /* 0x000000024c00780c */ /* 0x000fe20003f25270 */
[----:B------:R-:W-:Y:S01]  /*aac0*/  IMAD.IADD R21, R77, 0x1, R156 ;  /* 0x000000014d157824 */ /* 0x000fe200078e029c */
[----:B--2---:R-:W-:Y:S02]  /*aad0*/  SEL R0, RZ, 0x1, P0 ;  /* 0x00000001ff007807 */ /* 0x004fe40000000000 */
[----:B------:R-:W-:Y:S02]  /*aae0*/  SEL R3, RZ, 0x1, P1 ;  /* 0x00000001ff037807 */ /* 0x000fe40000800000 */
[----:B------:R-:W-:Y:S02]  /*aaf0*/  LOP3.LUT R165, R165, R0, RZ, 0x3c, !PT ;  /* 0x00000000a5a57212 */ /* 0x000fe400078e3cff */
[----:B------:R-:W-:Y:S02]  /*ab00*/  LOP3.LUT R166, R166, R3, RZ, 0x3c, !PT ;  /* 0x00000003a6a67212 */ /* 0x000fe400078e3cff */
[----:B------:R-:W-:Y:S02]  /*ab10*/  @P2 R2UR UR36, R164 ;  /* 0x00000000a42422ca */ /* 0x000fe400000e0000 */
[----:B------:R-:W-:Y:S02]  /*ab20*/  SEL R173, R173, RZ, P0 ;  /* 0x000000ffadad7207 */ /* 0x000fe40000000000 */
[----:B------:R-:W-:Y:S01]  /*ab30*/  SEL R76, R76, RZ, P1 ;  /* 0x000000ff4c4c7207 */ /* 0x000fe20000800000 */
[----:B------:R-:W-:Y:S10]  /*ab40*/  @P2 BRA `(.L_x_126) ;  /* 0xffffffa000242947 */ /* 0x000ff4000383ffff */
[----:B------:R-:W-:-:S09]  /*ab50*/  UISETP.NE.AND UP0, UPT, UR50, URZ, UPT ;  /* 0x000000ff3200728c */ /* 0x000fd2000bf05270 */
[----:B------:R-:W-:Y:S05]  /*ab60*/  BRA.U !UP0, `(.L_x_127) ;  /* 0x0000000108487547 */ /* 0x000fea000b800000 */
[----:B------:R-:W2:Y:S02]  /*ab70*/  LDCU.64 UR4, c[0x0][0x890] ;  /* 0x00011200ff0477ac */ /* 0x000ea40008000a00 */
[----:B--2---:R-:W-:-:S04]  /*ab80*/  UISETP.NE.U32.AND UP0, UPT, UR4, URZ, UPT ;  /* 0x000000ff0400728c */ /* 0x004fc8000bf05070 */
[----:B------:R-:W-:-:S09]  /*ab90*/  UISETP.NE.AND.EX UP0, UPT, UR5, URZ, UPT, UP0 ;  /* 0x000000ff0500728c */ /* 0x000fd2000bf05300 */
[----:B------:R-:W-:Y:S05]  /*aba0*/  BRA.U UP0, `(.L_x_128) ;  /* 0x00000001000c7547 */ /* 0x000fea000b800000 */
[----:B------:R-:W-:-:S13]  /*abb0*/  FSETP.NEU.AND P0, PT, R81, RZ, PT ;  /* 0x000000ff5100720b */ /* 0x000fda0003f0d000 */
[----:B------:R-:W-:Y:S05]  /*abc0*/  @!P0 EXIT ;  /* 0x000000000000894d */ /* 0x000fea0003800000 */
[----:B------:R-:W-:Y:S05]  /*abd0*/  BRA `(.L_x_127) ;  /* 0x00000000002c7947 */ /* 0x000fea0003800000 */
.L_x_128:
[----:B------:R-:W-:Y:S01]  /*abe0*/  ISETP.NE.AND P0, PT, R172, RZ, PT ;  /* 0x000000ffac00720c */ /* 0x000fe20003f05270 */
[----:B------:R-:W-:-:S12]  /*abf0*/  BSSY.RECONVERGENT B0, `(.L_x_127) ;  /* 0x0000009000007945 */ /* 0x000fd80003800200 */
[----:B------:R-:W-:Y:S05]  /*ac00*/  @P0 BRA `(.L_x_129) ;  /* 0x0000000000140947 */ /* 0x000fea0003800000 */
[----:B------:R-:W2:Y:S02]  /*ac10*/  LDCU.64 UR4, c[0x0][0x888] ;  /* 0x00011100ff0477ac */ /* 0x000ea40008000a00 */
[----:B--2---:R-:W-:-:S04]  /*ac20*/  ISETP.NE.U32.AND P0, PT, RZ, UR4, PT ;  /* 0x00000004ff007c0c */ /* 0x004fc8000bf05070 */
[----:B------:R-:W-:-:S13]  /*ac30*/  ISETP.NE.AND.EX P0, PT, RZ, UR5, PT, P0 ;  /* 0x00000005ff007c0c */ /* 0x000fda000bf05300 */
[----:B------:R-:W-:Y:S05]  /*ac40*/  @!P0 EXIT ;  /* 0x000000000000894d */ /* 0x000fea0003800000 */
[----:B------:R-:W-:Y:S05]  /*ac50*/  BRA `(.L_x_130) ;  /* 0x0000000000087947 */ /* 0x000fea0003800000 */
.L_x_129:
[----:B------:R-:W-:-:S13]  /*ac60*/  FSETP.NEU.AND P0, PT, R81, RZ, PT ;  /* 0x000000ff5100720b */ /* 0x000fda0003f0d000 */
[----:B------:R-:W-:Y:S05]  /*ac70*/  @!P0 EXIT ;  /* 0x000000000000894d */ /* 0x000fea0003800000 */
.L_x_130:
[----:B------:R-:W-:Y:S05]  /*ac80*/  BSYNC.RECONVERGENT B0 ;  /* 0x0000000000007941 */ /* 0x000fea0003800200 */
.L_x_127:
[----:B------:R-:W-:Y:S01]  /*ac90*/  ULEA UR4, UR51, UR48, 0x3 ;  /* 0x0000003033047291 */ /* 0x000fe2000f8e18ff */
[----:B------:R-:W-:-:S04]  /*aca0*/  DEPBAR.LE SB0, 0x0 ;  /* 0x000080000000791a */ /* 0x000fc80000000000 */
[----:B------:R-:W-:-:S04]  /*acb0*/  UIADD3 UR4, UPT, UPT, UR4, 0x80, URZ ;  /* 0x0000008004047890 */ /* 0x000fc8000fffe0ff */
[----:B------:R-:W-:-:S09]  /*acc0*/  UPRMT UR4, UR37, 0x654, UR4 ;  /* 0x0000065425047896 */ /* 0x000fd20008000004 */
[----:B------:R-:W-:Y:S01]  /*acd0*/  SYNCS.ARRIVE.TRANS64.RED.A1T0 RZ, [UR4], RZ ;  /* 0x000000ffffff79a7 */ /* 0x000fe20008100404 */
[----:B------:R-:W-:Y:S05]  /*ace0*/  EXIT ;  /* 0x000000000000794d */ /* 0x000fea0003800000 */
.L_x_19:
[----:B--2---:R2:W1:Y:S02]  /*acf0*/  SYNCS.PHASECHK.TRANS64.TRYWAIT P0, [R3+URZ+0x100], R2 ;  /* 0x00010002030075a7 */ /* 0x00446400080011ff */
[----:B-1----:R-:W-:Y:S05]  /*ad00*/  @!P0 NANOSLEEP.SYNCS 0x989680 ;  /* 0x009896800000895d */ /* 0x002fea0003900000 */
[----:B------:R-:W1:Y:S02]  /*ad10*/  @!P0 SYNCS.PHASECHK.TRANS64 P0, [R3+URZ+0x100], R2 ;  /* 0x00010002030085a7 */ /* 0x000e6400080010ff */
[----:B-1----:R-:W-:Y:S05]  /*ad20*/  @!P0 BRA `(.L_x_19) ;  /* 0xfffffffc00f08947 */ /* 0x002fea000383ffff */
[----:B------:R-:W-:Y:S05]  /*ad30*/  BRA `(.L_x_131) ;  /* 0xffffff68002c7947 */ /* 0x000fea000383ffff */
.L_x_22:
[----:B-1----:R-:W-:-:S07]  /*ad40*/  MOV R2, UR33 ;  /* 0x0000002100027c02 */ /* 0x002fce0008000f00 */
.L_x_132:
[----:B-1----:R1:W2:Y:S02]  /*ad50*/  SYNCS.PHASECHK.TRANS64.TRYWAIT P0, [R2+URZ+0x30], R5 ;  /* 0x00003005020075a7 */ /* 0x0022a400080011ff */
[----:B--2---:R-:W-:Y:S05]  /*ad60*/  @!P0 NANOSLEEP.SYNCS 0x989680 ;  /* 0x009896800000895d */ /* 0x004fea0003900000 */
[----:B------:R-:W2:Y:S02]  /*ad70*/  @!P0 SYNCS.PHASECHK.TRANS64 P0, [R2+URZ+0x30], R5 ;  /* 0x00003005020085a7 */ /* 0x000ea400080010ff */
[----:B--2---:R-:W-:Y:S05]  /*ad80*/  @!P0 BRA `(.L_x_132) ;  /* 0xfffffffc00f08947 */ /* 0x004fea000383ffff */
[----:B------:R-:W-:Y:S05]  /*ad90*/  BRA `(.L_x_21) ;  /* 0xffffff68007c7947 */ /* 0x000fea000383ffff */
.L_x_28:
[----:B-1----:R-:W-:-:S07]  /*ada0*/  MOV R2, UR17 ;  /* 0x0000001100027c02 */ /* 0x002fce0008000f00 */
.L_x_133:
[----:B-1----:R1:W2:Y:S02]  /*adb0*/  SYNCS.PHASECHK.TRANS64.TRYWAIT P0, [R2+URZ+0x30], R5 ;  /* 0x00003005020075a7 */ /* 0x0022a400080011ff */
[----:B--2---:R-:W-:Y:S05]  /*adc0*/  @!P0 NANOSLEEP.SYNCS 0x989680 ;  /* 0x009896800000895d */ /* 0x004fea0003900000 */
[----:B------:R-:W2:Y:S02]  /*add0*/  @!P0 SYNCS.PHASECHK.TRANS64 P0, [R2+URZ+0x30], R5 ;  /* 0x00003005020085a7 */ /* 0x000ea400080010ff */
[----:B--2---:R-:W-:Y:S05]  /*ade0*/  @!P0 BRA `(.L_x_133) ;  /* 0xfffffffc00f08947 */ /* 0x004fea000383ffff */
[----:B------:R-:W-:Y:S05]  /*adf0*/  BRA `(.L_x_27) ;  /* 0xffffff6c00247947 */ /* 0x000fea000383ffff */
.L_x_32:
[----:B-1----:R1:W2:Y:S02]  /*ae00*/  SYNCS.PHASECHK.TRANS64.TRYWAIT P0, [R2+URZ+0xb0], R3 ;  /* 0x0000b003020075a7 */ /* 0x0022a400080011ff */
[----:B--2---:R-:W-:Y:S05]  /*ae10*/  @!P0 NANOSLEEP.SYNCS 0x989680 ;  /* 0x009896800000895d */ /* 0x004fea0003900000 */
[----:B------:R-:W2:Y:S02]  /*ae20*/  @!P0 SYNCS.PHASECHK.TRANS64 P0, [R2+URZ+0xb0], R3 ;  /* 0x0000b003020085a7 */ /* 0x000ea400080010ff */
[----:B--2---:R-:W-:Y:S05]  /*ae30*/  @!P0 BRA `(.L_x_32) ;  /* 0xfffffffc00f08947 */ /* 0x004fea000383ffff */
[----:B------:R-:W-:Y:S05]  /*ae40*/  BRA `(.L_x_134) ;  /* 0xffffff6c00b47947 */ /* 0x000fea000383ffff */
.L_x_36:
[----:B----4-:R-:W-:-:S07]  /*ae50*/  MOV R0, UR5 ;  /* 0x0000000500007c02 */ /* 0x010fce0008000f00 */
.L_x_135:
[----:B-1----:R1:W2:Y:S02]  /*ae60*/  SYNCS.PHASECHK.TRANS64.TRYWAIT P0, [R0+URZ], R3 ;  /* 0x00000003000075a7 */ /* 0x0022a400080011ff */
[----:B--2---:R-:W-:Y:S05]  /*ae70*/  @!P0 NANOSLEEP.SYNCS 0x989680 ;  /* 0x009896800000895d */ /* 0x004fea0003900000 */
[----:B------:R-:W2:Y:S02]  /*ae80*/  @!P0 SYNCS.PHASECHK.TRANS64 P0, [R0+URZ], R3 ;  /* 0x00000003000085a7 */ /* 0x000ea400080010ff */
[----:B--2---:R-:W-:Y:S05]  /*ae90*/  @!P0 BRA `(.L_x_135) ;  /* 0xfffffffc00f08947 */ /* 0x004fea000383ffff */
[----:B------:R-:W-:Y:S05]  /*aea0*/  BRA `(.L_x_136) ;  /* 0xffffff7400247947 */ /* 0x000fea000383ffff */
.L_x_37:
[----:B----4-:R-:W-:-:S07]  /*aeb0*/  MOV R0, UR5 ;  /* 0x0000000500007c02 */ /* 0x010fce0008000f00 */
.L_x_137:
[----:B-1----:R1:W2:Y:S02]  /*aec0*/  SYNCS.PHASECHK.TRANS64.TRYWAIT P0, [R0+URZ], R3 ;  /* 0x00000003000075a7 */ /* 0x0022a400080011ff */
[----:B--2---:R-:W-:Y:S05]  /*aed0*/  @!P0 NANOSLEEP.SYNCS 0x989680 ;  /* 0x009896800000895d */ /* 0x004fea0003900000 */
[----:B------:R-:W2:Y:S02]  /*aee0*/  @!P0 SYNCS.PHASECHK.TRANS64 P0, [R0+URZ], R3 ;  /* 0x00000003000085a7 */ /* 0x000ea400080010ff */
[----:B--2---:R-:W-:Y:S05]  /*aef0*/  @!P0 BRA `(.L_x_137) ;  /* 0xfffffffc00f08947 */ /* 0x004fea000383ffff */
[----:B------:R-:W-:Y:S05]  /*af00*/  BRA `(.L_x_138) ;  /* 0xffffff7400307947 */ /* 0x000fea000383ffff */
.L_x_38:
[----:B----4-:R-:W-:-:S07]  /*af10*/  MOV R0, UR5 ;  /* 0x0000000500007c02 */ /* 0x010fce0008000f00 */
.L_x_139:
[----:B-1----:R1:W2:Y:S02]  /*af20*/  SYNCS.PHASECHK.TRANS64.TRYWAIT P0, [R0+URZ], R3 ;  /* 0x00000003000075a7 */ /* 0x0022a400080011ff */
[----:B--2---:R-:W-:Y:S05]  /*af30*/  @!P0 NANOSLEEP.SYNCS 0x989680 ;  /* 0x009896800000895d */ /* 0x004fea0003900000 */
[----:B------:R-:W2:Y:S02]  /*af40*/  @!P0 SYNCS.PHASECHK.TRANS64 P0, [R0+URZ], R3 ;  /* 0x00000003000085a7 */ /* 0x000ea400080010ff */
[----:B--2---:R-:W-:Y:S05]  /*af50*/  @!P0 BRA `(.L_x_139) ;  /* 0xfffffffc00f08947 */ /* 0x004fea000383ffff */
[----:B------:R-:W-:Y:S05]  /*af60*/  BRA `(.L_x_140) ;  /* 0xffffff74003c7947 */ /* 0x000fea000383ffff */
.L_x_39:
[----:B----4-:R-:W-:-:S07]  /*af70*/  MOV R0, UR5 ;  /* 0x0000000500007c02 */ /* 0x010fce0008000f00 */
.L_x_141:
[----:B-1----:R1:W2:Y:S02]  /*af80*/  SYNCS.PHASECHK.TRANS64.TRYWAIT P0, [R0+URZ], R3 ;  /* 0x00000003000075a7 */ /* 0x0022a400080011ff */
[----:B--2---:R-:W-:Y:S05]  /*af90*/  @!P0 NANOSLEEP.SYNCS 0x989680 ;  /* 0x009896800000895d */ /* 0x004fea0003900000 */
[----:B------:R-:W2:Y:S02]  /*afa0*/  @!P0 SYNCS.PHASECHK.TRANS64 P0, [R0+URZ], R3 ;  /* 0x00000003000085a7 */ /* 0x000ea400080010ff */
[----:B--2---:R-:W-:Y:S05]  /*afb0*/  @!P0 BRA `(.L_x_141) ;  /* 0xfffffffc00f08947 */ /* 0x004fea000383ffff */
[----:B------:R-:W-:Y:S05]  /*afc0*/  BRA `(.L_x_142) ;  /* 0xffffff7400487947 */ /* 0x000fea000383ffff */
.L_x_40:
[----:B----4-:R-:W-:-:S07]  /*afd0*/  MOV R0, UR5 ;  /* 0x0000000500007c02 */ /* 0x010fce0008000f00 */
.L_x_143:
[----:B-1----:R1:W2:Y:S02]  /*afe0*/  SYNCS.PHASECHK.TRANS64.TRYWAIT P0, [R0+URZ], R3 ;  /* 0x00000003000075a7 */ /* 0x0022a400080011ff */
[----:B--2---:R-:W-:Y:S05]  /*aff0*/  @!P0 NANOSLEEP.SYNCS 0x989680 ;  /* 0x009896800000895d */ /* 0x004fea0003900000 */
[----:B------:R-:W2:Y:S02]  /*b000*/  @!P0 SYNCS.PHASECHK.TRANS64 P0, [R0+URZ], R3 ;  /* 0x00000003000085a7 */ /* 0x000ea400080010ff */
[----:B--2---:R-:W-:Y:S05]  /*b010*/  @!P0 BRA `(.L_x_143) ;  /* 0xfffffffc00f08947 */ /* 0x004fea000383ffff */
[----:B------:R-:W-:Y:S05]  /*b020*/  BRA `(.L_x_144) ;  /* 0xffffff7400547947 */ /* 0x000fea000383ffff */
.L_x_43:
[----:B-1----:R1:W2:Y:S02]  /*b030*/  SYNCS.PHASECHK.TRANS64.TRYWAIT P0, [R0+URZ+0xf0], R5 ;  /* 0x0000f005000075a7 */ /* 0x0022a400080011ff */
[----:B--2---:R-:W-:Y:S05]  /*b040*/  @!P0 NANOSLEEP.SYNCS 0x989680 ;  /* 0x009896800000895d */ /* 0x004fea0003900000 */
[----:B------:R-:W2:Y:S02]  /*b050*/  @!P0 SYNCS.PHASECHK.TRANS64 P0, [R0+URZ+0xf0], R5 ;  /* 0x0000f005000085a7 */ /* 0x000ea400080010ff */
[----:B--2---:R-:W-:Y:S05]  /*b060*/  @!P0 BRA `(.L_x_43) ;  /* 0xfffffffc00f08947 */ /* 0x004fea000383ffff */
[----:B------:R-:W-:Y:S05]  /*b070*/  BRA `(.L_x_145) ;  /* 0xffffff7400b07947 */ /* 0x000fea000383ffff */
.L_x_44:
[----:B------:R-:W-:-:S07]  /*b080*/  MOV R0, UR5 ;  /* 0x0000000500007c02 */ /* 0x000fce0008000f00 */
.L_x_146:
[----:B-1----:R1:W2:Y:S02]  /*b090*/  SYNCS.PHASECHK.TRANS64.TRYWAIT P0, [R0+URZ+0xc0], R5 ;  /* 0x0000c005000075a7 */ /* 0x0022a400080011ff */
[----:B--2---:R-:W-:Y:S05]  /*b0a0*/  @!P0 NANOSLEEP.SYNCS 0x989680 ;  /* 0x009896800000895d */ /* 0x004fea0003900000 */
[----:B------:R-:W2:Y:S02]  /*b0b0*/  @!P0 SYNCS.PHASECHK.TRANS64 P0, [R0+URZ+0xc0], R5 ;  /* 0x0000c005000085a7 */ /* 0x000ea400080010ff */
[----:B--2---:R-:W-:Y:S05]  /*b0c0*/  @!P0 BRA `(.L_x_146) ;  /* 0xfffffffc00f08947 */ /* 0x004fea000383ffff */
[----:B------:R-:W-:Y:S05]  /*b0d0*/  BRA `(.L_x_147) ;  /* 0xffffff7400c07947 */ /* 0x000fea000383ffff */
.L_x_45:
[----:B-1----:R1:W2:Y:S02]  /*b0e0*/  SYNCS.PHASECHK.TRANS64.TRYWAIT P1, [R0+URZ+0xb0], R5 ;  /* 0x0000b005000075a7 */ /* 0x0022a400080211ff */
[----:B--2---:R-:W-:Y:S05]  /*b0f0*/  @!P1 NANOSLEEP.SYNCS 0x989680 ;  /* 0x009896800000995d */ /* 0x004fea0003900000 */
[----:B------:R-:W2:Y:S02]  /*b100*/  @!P1 SYNCS.PHASECHK.TRANS64 P1, [R0+URZ+0xb0], R5 ;  /* 0x0000b005000095a7 */ /* 0x000ea400080210ff */
[----:B--2---:R-:W-:Y:S05]  /*b110*/  @!P1 BRA `(.L_x_45) ;  /* 0xfffffffc00f09947 */ /* 0x004fea000383ffff */
[----:B------:R-:W-:Y:S05]  /*b120*/  BRA `(.L_x_148) ;  /* 0xffffff7400f07947 */ /* 0x000fea000383ffff */
.L_x_48:
[----:B------:R-:W-:-:S07]  /*b130*/  MOV R0, UR5 ;  /* 0x0000000500007c02 */ /* 0x000fce0008000f00 */
.L_x_149:
[----:B-1----:R1:W2:Y:S02]  /*b140*/  SYNCS.PHASECHK.TRANS64.TRYWAIT P0, [R0+URZ+0xc0], R3 ;  /* 0x0000c003000075a7 */ /* 0x0022a400080011ff */
[----:B--2---:R-:W-:Y:S05]  /*b150*/  @!P0 NANOSLEEP.SYNCS 0x989680 ;  /* 0x009896800000895d */ /* 0x004fea0003900000 */
[----:B------:R-:W2:Y:S02]  /*b160*/  @!P0 SYNCS.PHASECHK.TRANS64 P0, [R0+URZ+0xc0], R3 ;  /* 0x0000c003000085a7 */ /* 0x000ea400080010ff */
[----:B--2---:R-:W-:Y:S05]  /*b170*/  @!P0 BRA `(.L_x_149) ;  /* 0xfffffffc00f08947 */ /* 0x004fea000383ffff */
[----:B------:R-:W-:Y:S05]  /*b180*/  BRA `(.L_x_47) ;  /* 0xffffff7800447947 */ /* 0x000fea000383ffff */
.L_x_55:
[----:B-1----:R1:W2:Y:S02]  /*b190*/  SYNCS.PHASECHK.TRANS64.TRYWAIT P1, [R0+URZ+0xb0], R5 ;  /* 0x0000b005000075a7 */ /* 0x0022a400080211ff */
[----:B--2---:R-:W-:Y:S05]  /*b1a0*/  @!P1 NANOSLEEP.SYNCS 0x989680 ;  /* 0x009896800000995d */ /* 0x004fea0003900000 */
[----:B------:R-:W2:Y:S02]  /*b1b0*/  @!P1 SYNCS.PHASECHK.TRANS64 P1, [R0+URZ+0xb0], R5 ;  /* 0x0000b005000095a7 */ /* 0x000ea400080210ff */
[----:B--2---:R-:W-:Y:S05]  /*b1c0*/  @!P1 BRA `(.L_x_55) ;  /* 0xfffffffc00f09947 */ /* 0x004fea000383ffff */
[----:B------:R-:W-:Y:S05]  /*b1d0*/  BRA `(.L_x_150) ;  /* 0xffffff7c00a47947 */ /* 0x000fea000383ffff */
.L_x_56:
[----:B------:R-:W-:-:S07]  /*b1e0*/  MOV R3, UR8 ;  /* 0x0000000800037c02 */ /* 0x000fce0008000f00 */
.L_x_151:
[----:B-1----:R1:W2:Y:S02]  /*b1f0*/  SYNCS.PHASECHK.TRANS64.TRYWAIT P0, [R3+URZ+0xe0], R0 ;  /* 0x0000e000030075a7 */ /* 0x0022a400080011ff */
[----:B--2---:R-:W-:Y:S05]  /*b200*/  @!P0 NANOSLEEP.SYNCS 0x989680 ;  /* 0x009896800000895d */ /* 0x004fea0003900000 */
[----:B------:R-:W2:Y:S02]  /*b210*/  @!P0 SYNCS.PHASECHK.TRANS64 P0, [R3+URZ+0xe0], R0 ;  /* 0x0000e000030085a7 */ /* 0x000ea400080010ff */
[----:B--2---:R-:W-:Y:S05]  /*b220*/  @!P0 BRA `(.L_x_151) ;  /* 0xfffffffc00f08947 */ /* 0x004fea000383ffff */
[----:B------:R-:W-:Y:S05]  /*b230*/  BRA `(.L_x_152) ;  /* 0xffffff7c00dc7947 */ /* 0x000fea000383ffff */
.L_x_59:
[----:B------:R-:W-:Y:S07]  /*b240*/  MOV R0, UR7 ;  /* 0x0000000700007c02 */ /* 0x000fee0008000f00 */
.L_x_153:
[----:B-1----:R1:W2:Y:S02]  /*b250*/  SYNCS.PHASECHK.TRANS64.TRYWAIT P0, [R0+URZ], R3 ;  /* 0x00000003000075a7 */ /* 0x0022a400080011ff */
[----:B--2---:R-:W-:Y:S05]  /*b260*/  @!P0 NANOSLEEP.SYNCS 0x989680 ;  /* 0x009896800000895d */ /* 0x004fea0003900000 */
[----:B------:R-:W2:Y:S02]  /*b270*/  @!P0 SYNCS.PHASECHK.TRANS64 P0, [R0+URZ], R3 ;  /* 0x00000003000085a7 */ /* 0x000ea400080010ff */
[----:B--2---:R-:W-:Y:S05]  /*b280*/  @!P0 BRA `(.L_x_153) ;  /* 0xfffffffc00f08947 */ /* 0x004fea000383ffff */
[----:B------:R-:W-:Y:S05]  /*b290*/  BRA `(.L_x_58) ;  /* 0xffffff7c00f87947 */ /* 0x000fea000383ffff */
.L_x_62:
[----:B------:R-:W-:-:S07]  /*b2a0*/  MOV R0, UR5 ;  /* 0x0000000500007c02 */ /* 0x000fce0008000f00 */
.L_x_154:
[----:B--2---:R2:W3:Y:S02]  /*b2b0*/  SYNCS.PHASECHK.TRANS64.TRYWAIT P0, [R0+URZ], R3 ;  /* 0x00000003000075a7 */ /* 0x0044e400080011ff */
[----:B---3--:R-:W-:Y:S05]  /*b2c0*/  @!P0 NANOSLEEP.SYNCS 0x989680 ;  /* 0x009896800000895d */ /* 0x008fea0003900000 */
[----:B------:R-:W3:Y:S02]  /*b2d0*/  @!P0 SYNCS.PHASECHK.TRANS64 P0, [R0+URZ], R3 ;  /* 0x00000003000085a7 */ /* 0x000ee400080010ff */
[----:B---3--:R-:W-:Y:S05]  /*b2e0*/  @!P0 BRA `(.L_x_154) ;  /* 0xfffffffc00f08947 */ /* 0x008fea000383ffff */
[----:B------:R-:W-:Y:S05]  /*b2f0*/  BRA `(.L_x_155) ;  /* 0xffffff8000ac7947 */ /* 0x000fea000383ffff */
.L_x_63:
[----:B------:R-:W-:-:S07]  /*b300*/  MOV R0, UR7 ;  /* 0x0000000700007c02 */ /* 0x000fce0008000f00 */
.L_x_156:
[----:B--2---:R2:W3:Y:S02]  /*b310*/  SYNCS.PHASECHK.TRANS64.TRYWAIT P0, [R0+URZ], R3 ;  /* 0x00000003000075a7 */ /* 0x0044e400080011ff */
[----:B---3--:R-:W-:Y:S05]  /*b320*/  @!P0 NANOSLEEP.SYNCS 0x989680 ;  /* 0x009896800000895d */ /* 0x008fea0003900000 */
[----:B------:R-:W3:Y:S02]  /*b330*/  @!P0 SYNCS.PHASECHK.TRANS64 P0, [R0+URZ], R3 ;  /* 0x00000003000085a7 */ /* 0x000ee400080010ff */
[----:B---3--:R-:W-:Y:S05]  /*b340*/  @!P0 BRA `(.L_x_156) ;  /* 0xfffffffc00f08947 */ /* 0x008fea000383ffff */
[----:B------:R-:W-:Y:S05]  /*b350*/  BRA `(.L_x_157) ;  /* 0xffffff8000b87947 */ /* 0x000fea000383ffff */
.L_x_68:
[----:B--2---:R2:W3:Y:S02]  /*b360*/  SYNCS.PHASECHK.TRANS64.TRYWAIT P0, [R0+URZ+0xb0], R3 ;  /* 0x0000b003000075a7 */ /* 0x0044e400080011ff */
[----:B---3--:R-:W-:Y:S05]  /*b370*/  @!P0 NANOSLEEP.SYNCS 0x989680 ;  /* 0x009896800000895d */ /* 0x008fea0003900000 */
[----:B------:R-:W3:Y:S02]  /*b380*/  @!P0 SYNCS.PHASECHK.TRANS64 P0, [R0+URZ+0xb0], R3 ;  /* 0x0000b003000085a7 */ /* 0x000ee400080010ff */
[----:B---3--:R-:W-:Y:S05]  /*b390*/  @!P0 BRA `(.L_x_68) ;  /* 0xfffffffc00f08947 */ /* 0x008fea000383ffff */
[----:B------:R-:W-:Y:S05]  /*b3a0*/  BRA `(.L_x_158) ;  /* 0xffffff8400c47947 */ /* 0x000fea000383ffff */
.L_x_71:
[----:B------:R-:W-:Y:S07]  /*b3b0*/  MOV R0, UR7 ;  /* 0x0000000700007c02 */ /* 0x000fee0008000f00 */
.L_x_159:
[----:B--2---:R2:W3:Y:S02]  /*b3c0*/  SYNCS.PHASECHK.TRANS64.TRYWAIT P0, [R0+URZ+0xa8], R3 ;  /* 0x0000a803000075a7 */ /* 0x0044e400080011ff */
[----:B---3--:R-:W-:Y:S05]  /*b3d0*/  @!P0 NANOSLEEP.SYNCS 0x989680 ;  /* 0x009896800000895d */ /* 0x008fea0003900000 */
[----:B------:R-:W3:Y:S02]  /*b3e0*/  @!P0 SYNCS.PHASECHK.TRANS64 P0, [R0+URZ+0xa8], R3 ;  /* 0x0000a803000085a7 */ /* 0x000ee400080010ff */
[----:B---3--:R-:W-:Y:S05]  /*b3f0*/  @!P0 BRA `(.L_x_159) ;  /* 0xfffffffc00f08947 */ /* 0x008fea000383ffff */
[----:B------:R-:W-:Y:S05]  /*b400*/  BRA `(.L_x_70) ;  /* 0xffffff8800a47947 */ /* 0x000fea000383ffff */
.L_x_74:
[----:B------:R-:W-:Y:S07]  /*b410*/  MOV R3, UR7 ;  /* 0x0000000700037c02 */ /* 0x000fee0008000f00 */
.L_x_160:
[----:B-1----:R1:W2:Y:S02]  /*b420*/  SYNCS.PHASECHK.TRANS64.TRYWAIT P0, [R3+URZ+0x80], R12 ;  /* 0x0000800c030075a7 */ /* 0x0022a400080011ff */
[----:B--2---:R-:W-:Y:S05]  /*b430*/  @!P0 NANOSLEEP.SYNCS 0x989680 ;  /* 0x009896800000895d */ /* 0x004fea0003900000 */
[----:B------:R-:W2:Y:S02]  /*b440*/  @!P0 SYNCS.PHASECHK.TRANS64 P0, [R3+URZ+0x80], R12 ;  /* 0x0000800c030085a7 */ /* 0x000ea400080010ff */
[----:B--2---:R-:W-:Y:S05]  /*b450*/  @!P0 BRA `(.L_x_160) ;  /* 0xfffffffc00f08947 */ /* 0x004fea000383ffff */
[----:B------:R-:W-:Y:S05]  /*b460*/  BRA `(.L_x_161) ;  /* 0xffffff8c001c7947 */ /* 0x000fea000383ffff */
.L_x_75:
[----:B-1----:R-:W-:Y:S07]  /*b470*/  MOV R3, UR7 ;  /* 0x0000000700037c02 */ /* 0x002fee0008000f00 */
.L_x_162:
[----:B-1----:R1:W2:Y:S02]  /*b480*/  SYNCS.PHASECHK.TRANS64.TRYWAIT P0, [R3+URZ+0x88], R12 ;  /* 0x0000880c030075a7 */ /* 0x0022a400080011ff */
[----:B--2---:R-:W-:Y:S05]  /*b490*/  @!P0 NANOSLEEP.SYNCS 0x989680 ;  /* 0x009896800000895d */ /* 0x004fea0003900000 */
[----:B------:R-:W2:Y:S02]  /*b4a0*/  @!P0 SYNCS.PHASECHK.TRANS64 P0, [R3+URZ+0x88], R12 ;  /* 0x0000880c030085a7 */ /* 0x000ea400080010ff */
[----:B--2---:R-:W-:Y:S05]  /*b4b0*/  @!P0 BRA `(.L_x_162) ;  /* 0xfffffffc00f08947 */ /* 0x004fea000383ffff */
[----:B------:R-:W-:Y:S05]  /*b4c0*/  BRA `(.L_x_163) ;  /* 0xffffff8c00587947 */ /* 0x000fea000383ffff */
.L_x_76:
[----:B-1----:R-:W-:Y:S07]  /*b4d0*/  MOV R3, UR7 ;  /* 0x0000000700037c02 */ /* 0x002fee0008000f00 */
.L_x_164:
[----:B-1----:R1:W2:Y:S02]  /*b4e0*/  SYNCS.PHASECHK.TRANS64.TRYWAIT P0, [R3+URZ+0x90], R12 ;  /* 0x0000900c030075a7 */ /* 0x0022a400080011ff */
[----:B--2---:R-:W-:Y:S05]  /*b4f0*/  @!P0 NANOSLEEP.SYNCS 0x989680 ;  /* 0x009896800000895d */ /* 0x004fea0003900000 */
[----:B------:R-:W2:Y:S02]  /*b500*/  @!P0 SYNCS.PHASECHK.TRANS64 P0, [R3+URZ+0x90], R12 ;  /* 0x0000900c030085a7 */ /* 0x000ea400080010ff */
[----:B--2---:R-:W-:Y:S05]  /*b510*/  @!P0 BRA `(.L_x_164) ;  /* 0xfffffffc00f08947 */ /* 0x004fea000383ffff */
[----:B------:R-:W-:Y:S05]  /*b520*/  BRA `(.L_x_165) ;  /* 0xffffff8c00a07947 */ /* 0x000fea000383ffff */
.L_x_77:
[----:B------:R-:W-:Y:S07]  /*b530*/  MOV R3, UR7 ;  /* 0x0000000700037c02 */ /* 0x000fee0008000f00 */
.L_x_166:
[----:B-1----:R1:W2:Y:S02]  /*b540*/  SYNCS.PHASECHK.TRANS64.TRYWAIT P0, [R3+URZ+0x98], R12 ;  /* 0x0000980c030075a7 */ /* 0x0022a400080011ff */
[----:B--2---:R-:W-:Y:S05]  /*b550*/  @!P0 NANOSLEEP.SYNCS 0x989680 ;  /* 0x009896800000895d */ /* 0x004fea0003900000 */
[----:B------:R-:W2:Y:S02]  /*b560*/  @!P0 SYNCS.PHASECHK.TRANS64 P0, [R3+URZ+0x98], R12 ;  /* 0x0000980c030085a7 */ /* 0x000ea400080010ff */
[----:B--2---:R-:W-:Y:S05]  /*b570*/  @!P0 BRA `(.L_x_166) ;  /* 0xfffffffc00f08947 */ /* 0x004fea000383ffff */
[----:B------:R-:W-:Y:S05]  /*b580*/  BRA `(.L_x_167) ;  /* 0xffffff9000287947 */ /* 0x000fea000383ffff */
.L_x_79:
[----:B------:R-:W-:-:S07]  /*b590*/  MOV R0, UR7 ;  /* 0x0000000700007c02 */ /* 0x000fce0008000f00 */
.L_x_168:
[----:B-1----:R1:W3:Y:S02]  /*b5a0*/  SYNCS.PHASECHK.TRANS64.TRYWAIT P0, [R0+URZ+0x80], R3 ;  /* 0x00008003000075a7 */ /* 0x0022e400080011ff */
[----:B---3--:R-:W-:Y:S05]  /*b5b0*/  @!P0 NANOSLEEP.SYNCS 0x989680 ;  /* 0x009896800000895d */ /* 0x008fea0003900000 */
[----:B------:R-:W3:Y:S02]  /*b5c0*/  @!P0 SYNCS.PHASECHK.TRANS64 P0, [R0+URZ+0x80], R3 ;  /* 0x00008003000085a7 */ /* 0x000ee400080010ff */
[----:B---3--:R-:W-:Y:S05]  /*b5d0*/  @!P0 BRA `(.L_x_168) ;  /* 0xfffffffc00f08947 */ /* 0x008fea000383ffff */
[----:B------:R-:W-:Y:S05]  /*b5e0*/  BRA `(.L_x_169) ;  /* 0xffffff9000987947 */ /* 0x000fea000383ffff */
.L_x_80:
[----:B-1----:R-:W-:-:S07]  /*b5f0*/  MOV R0, UR7 ;  /* 0x0000000700007c02 */ /* 0x002fce0008000f00 */
.L_x_170:
[----:B-1----:R1:W3:Y:S02]  /*b600*/  SYNCS.PHASECHK.TRANS64.TRYWAIT P0, [R0+URZ+0x88], R3 ;  /* 0x00008803000075a7 */ /* 0x0022e400080011ff */
[----:B---3--:R-:W-:Y:S05]  /*b610*/  @!P0 NANOSLEEP.SYNCS 0x989680 ;  /* 0x009896800000895d */ /* 0x008fea0003900000 */
[----:B------:R-:W3:Y:S02]  /*b620*/  @!P0 SYNCS.PHASECHK.TRANS64 P0, [R0+URZ+0x88], R3 ;  /* 0x00008803000085a7 */ /* 0x000ee400080010ff */
[----:B---3--:R-:W-:Y:S05]  /*b630*/  @!P0 BRA `(.L_x_170) ;  /* 0xfffffffc00f08947 */ /* 0x008fea000383ffff */
[----:B------:R-:W-:Y:S05]  /*b640*/  BRA `(.L_x_171) ;  /* 0xffffff9000887947 */ /* 0x000fea000383ffff */
.L_x_81:
[----:B-1----:R-:W-:-:S07]  /*b650*/  MOV R0, UR7 ;  /* 0x0000000700007c02 */ /* 0x002fce0008000f00 */
.L_x_172:
[----:B-1----:R1:W3:Y:S02]  /*b660*/  SYNCS.PHASECHK.TRANS64.TRYWAIT P0, [R0+URZ+0x90], R3 ;  /* 0x00009003000075a7 */ /* 0x0022e400080011ff */
[----:B---3--:R-:W-:Y:S05]  /*b670*/  @!P0 NANOSLEEP.SYNCS 0x989680 ;  /* 0x009896800000895d */ /* 0x008fea0003900000 */
[----:B------:R-:W3:Y:S02]  /*b680*/  @!P0 SYNCS.PHASECHK.TRANS64 P0, [R0+URZ+0x90], R3 ;  /* 0x00009003000085a7 */ /* 0x000ee400080010ff */
[----:B---3--:R-:W-:Y:S05]  /*b690*/  @!P0 BRA `(.L_x_172) ;  /* 0xfffffffc00f08947 */ /* 0x008fea000383ffff */
[----:B------:R-:W-:Y:S05]  /*b6a0*/  BRA `(.L_x_173) ;  /* 0xffffff9000787947 */ /* 0x000fea000383ffff */
.L_x_83:
[----:B--2---:R2:W4:Y:S02]  /*b6b0*/  SYNCS.PHASECHK.TRANS64.TRYWAIT P0, [R0+URZ+0xb0], R3 ;  /* 0x0000b003000075a7 */ /* 0x00452400080011ff */
[----:B----4-:R-:W-:Y:S05]  /*b6c0*/  @!P0 NANOSLEEP.SYNCS 0x989680 ;  /* 0x009896800000895d */ /* 0x010fea0003900000 */
[----:B------:R-:W4:Y:S02]  /*b6d0*/  @!P0 SYNCS.PHASECHK.TRANS64 P0, [R0+URZ+0xb0], R3 ;  /* 0x0000b003000085a7 */ /* 0x000f2400080010ff */
[----:B----4-:R-:W-:Y:S05]  /*b6e0*/  @!P0 BRA `(.L_x_83) ;  /* 0xfffffffc00f08947 */ /* 0x010fea000383ffff */
[----:B------:R-:W-:Y:S05]  /*b6f0*/  BRA `(.L_x_174) ;  /* 0xffffff94004c7947 */ /* 0x000fea000383ffff */
.L_x_94:
[----:B-1----:R-:W-:Y:S04]  /*b700*/  MOV R2, UR48 ;  /* 0x0000003000027c02 */ /* 0x002fe80008000f00 */
[----:B------:R1:W3:Y:S03]  /*b710*/  SYNCS.PHASECHK.TRANS64.TRYWAIT P1, [R2+URZ+0x60], R3 ;  /* 0x00006003020075a7 */ /* 0x0002e600080211ff */
[----:B---3--:R-:W-:Y:S05]  /*b720*/  @!P1 NANOSLEEP.SYNCS 0x989680 ;  /* 0x009896800000995d */ /* 0x008fea0003900000 */
[----:B------:R-:W3:Y:S02]  /*b730*/  @!P1 SYNCS.PHASECHK.TRANS64 P1, [R2+URZ+0x60], R3 ;  /* 0x00006003020095a7 */ /* 0x000ee400080210ff */
[----:B---3--:R-:W-:Y:S05]  /*b740*/  @!P1 BRA `(.L_x_94) ;  /* 0xfffffffc00ec9947 */ /* 0x008fea000383ffff */
[----:B------:R-:W-:Y:S05]  /*b750*/  BRA `(.L_x_93) ;  /* 0xffffffa000cc7947 */ /* 0x000fea000383ffff */
.L_x_96:
[----:B-1----:R1:W4:Y:S02]  /*b760*/  SYNCS.PHASECHK.TRANS64.TRYWAIT P0, [R87+URZ+0xd0], R0 ;  /* 0x0000d000570075a7 */ /* 0x00232400080011ff */
[----:B----4-:R-:W-:Y:S05]  /*b770*/  @!P0 NANOSLEEP.SYNCS 0x989680 ;  /* 0x009896800000895d */ /* 0x010fea0003900000 */
[----:B------:R-:W4:Y:S02]  /*b780*/  @!P0 SYNCS.PHASECHK.TRANS64 P0, [R87+URZ+0xd0], R0 ;  /* 0x0000d000570085a7 */ /* 0x000f2400080010ff */
[----:B----4-:R-:W-:Y:S05]  /*b790*/  @!P0 BRA `(.L_x_96) ;  /* 0xfffffffc00f08947 */ /* 0x010fea000383ffff */
[----:B------:R-:W-:Y:S05]  /*b7a0*/  BRA `(.L_x_95) ;  /* 0xffffffa400047947 */ /* 0x000fea000383ffff */
.L_x_105:
[----:B--2---:R2:W4:Y:S02]  /*b7b0*/  SYNCS.PHASECHK.TRANS64.TRYWAIT P0, [R3+URZ+0x60], R0 ;  /* 0x00006000030075a7 */ /* 0x00452400080011ff */
[----:B----4-:R-:W-:Y:S05]  /*b7c0*/  @!P0 NANOSLEEP.SYNCS 0x989680 ;  /* 0x009896800000895d */ /* 0x010fea0003900000 */
[----:B------:R-:W4:Y:S02]  /*b7d0*/  @!P0 SYNCS.PHASECHK.TRANS64 P0, [R3+URZ+0x60], R0 ;  /* 0x00006000030085a7 */ /* 0x000f2400080010ff */
[----:B----4-:R-:W-:Y:S05]  /*b7e0*/  @!P0 BRA `(.L_x_105) ;  /* 0xfffffffc00f08947 */ /* 0x010fea000383ffff */
[----:B------:R-:W-:Y:S05]  /*b7f0*/  BRA `(.L_x_104) ;  /* 0xffffffb400b07947 */ /* 0x000fea000383ffff */
.L_x_113:
[----:B-1----:R1:W4:Y:S02]  /*b800*/  SYNCS.PHASECHK.TRANS64.TRYWAIT P0, [R0+URZ+0x60], R7 ;  /* 0x00006007000075a7 */ /* 0x00232400080011ff */
[----:B----4-:R-:W-:Y:S05]  /*b810*/  @!P0 NANOSLEEP.SYNCS 0x989680 ;  /* 0x009896800000895d */ /* 0x010fea0003900000 */
[----:B------:R-:W4:Y:S02]  /*b820*/  @!P0 SYNCS.PHASECHK.TRANS64 P0, [R0+URZ+0x60], R7 ;  /* 0x00006007000085a7 */ /* 0x000f2400080010ff */
[----:B----4-:R-:W-:Y:S05]  /*b830*/  @!P0 BRA `(.L_x_113) ;  /* 0xfffffffc00f08947 */ /* 0x010fea000383ffff */
[----:B------:R-:W-:Y:S05]  /*b840*/  BRA `(.L_x_112) ;  /* 0xffffffc800a47947 */ /* 0x000fea000383ffff */
.L_x_121:
[----:B-1----:R1:W2:Y:S02]  /*b850*/  SYNCS.PHASECHK.TRANS64.TRYWAIT P0, [R3+URZ+0x60], R0 ;  /* 0x00006000030075a7 */ /* 0x0022a400080011ff */
[----:B--2---:R-:W-:Y:S05]  /*b860*/  @!P0 NANOSLEEP.SYNCS 0x989680 ;  /* 0x009896800000895d */ /* 0x004fea0003900000 */
[----:B------:R-:W2:Y:S02]  /*b870*/  @!P0 SYNCS.PHASECHK.TRANS64 P0, [R3+URZ+0x60], R0 ;  /* 0x00006000030085a7 */ /* 0x000ea400080010ff */
[----:B--2---:R-:W-:Y:S05]  /*b880*/  @!P0 BRA `(.L_x_121) ;  /* 0xfffffffc00f08947 */ /* 0x004fea000383ffff */
[----:B------:R-:W-:Y:S05]  /*b890*/  BRA `(.L_x_120) ;  /* 0xffffffdc00987947 */ /* 0x000fea000383ffff */
        .weak           $__internal_0_$__cuda_sm10x_tcgen05_guardrail_trap_col_being_dealloced_not_returned_by_alloc
        .type           $__internal_0_$__cuda_sm10x_tcgen05_guardrail_trap_col_being_dealloced_not_returned_by_alloc,@function
        .size           $__internal_0_$__cuda_sm10x_tcgen05_guardrail_trap_col_being_dealloced_not_returned_by_alloc,($__internal_1_$__cuda_sm10x_tcgen05_guardrail_trap_phase_invalid_during_alloc - $__internal_0_$__cuda_sm10x_tcgen05_guardrail_trap_col_being_dealloced_not_returned_by_alloc)
$__internal_0_$__cuda_sm10x_tcgen05_guardrail_trap_col_being_dealloced_not_returned_by_alloc:
[----:B------:R-:W-:Y:S05]  /*b8a0*/  BPT.TRAP 0x1 ;  /* 0x000000040000795c */ /* 0x000fea0000300000 */
[----:B------:R-:W-:-:S04]  /*b8b0*/  HFMA2 R3, -RZ, RZ, 0, 0 ;  /* 0x00000000ff037431 */ /* 0x000fc800000001ff */
[----:B------:R-:W-:Y:S05]  /*b8c0*/  RET.REL.NODEC R2 `(_ZN7cutlass13device_kernelINS_4gemm6kernel13GemmUniversalIN4cute5tupleIJiiiiEEENS1_10collective13CollectiveMmaINS1_35MainloopSm100TmaUmmaWarpSpecializedILi6ELi2ELi2ENS5_IJNS4_1CILi1EEESB_SB_EEEEENS5_IJNSA_ILi128EEENSA_ILi256EEENSA_ILi32EEEEEENS_10bfloat16_tENS5_IJlSB_lEEESI_SJ_NS4_8TiledMMAINS4_8MMA_AtomIJNS4_20SM100_MMA_F16BF16_SSISI_SI_fLi128ELi256ELNS4_4UMMA5MajorE0ELSO_0ELNSN_7ScaleInE0ELSP_0EEEEEENS4_6LayoutISC_NS5_IJNSA_ILi0EEEST_ST_EEEEENS5_IJNS4_10UnderscoreESW_SW_EEEEENS4_13SM90_TMA_LOADENS4_14ComposedLayoutINS4_7SwizzleILi2ELi4ELi3EEENS4_18smem_ptr_flag_bitsILi16EEENSS_INS5_IJNSA_ILi8EEESG_EEENS5_IJSG_SB_EEEEEEEvNS4_8identityESZ_S19_vS1A_EENS_8epilogue10collective18CollectiveEpilogueINS1C_23Sm100TmaWarpSpecializedILi4ELi2ELi64ELb1ELb0EEEJSH_NS5_IJNSS_ISE_SB_EENSS_INSA_ILi64EEESB_EEEEESI_SJ_SI_SJ_NS1C_6fusion15FusionCallbacksIS1G_NS1L_17LinearCombinationISI_fSI_fLNS_15FloatRoundStyleE2EEESH_S1K_JEEENS4_5SM1004TMEM4LOAD26SM100_TMEM_LOAD_32dp32b64xESZ_NS10_INS11_ILi3ELi4ELi3EEES14_NSS_INS5_IJS15_S1I_EEENS5_IJS1I_SB_EEEEEEENS4_39AutoVectorizingCopyWithAssumedAlignmentILi128EEENS4_14SM90_TMA_STOREES1Z_S21_S21_EEEvvEEEEvNT_6ParamsE) ;  /* 0xffffff4402cc7950 */ /* 0x000fea0003c3ffff */
        .weak           $__internal_1_$__cuda_sm10x_tcgen05_guardrail_trap_phase_invalid_during_alloc
        .type           $__internal_1_$__cuda_sm10x_tcgen05_guardrail_trap_phase_invalid_during_alloc,@function
        .size           $__internal_1_$__cuda_sm10x_tcgen05_guardrail_trap_phase_invalid_during_alloc,($__internal_2_$__cuda_sm10x_tcgen05_guardrail_trap_unallocated_columns_being_dealloced - $__internal_1_$__cuda_sm10x_tcgen05_guardrail_trap_phase_invalid_during_alloc)
$__internal_1_$__cuda_sm10x_tcgen05_guardrail_trap_phase_invalid_during_alloc:
[----:B------:R-:W-:Y:S05]  /*b8d0*/  BPT.TRAP 0x1 ;  /* 0x000000040000795c */ /* 0x000fea0000300000 */
[----:B------:R-:W-:-:S04]  /*b8e0*/  MOV R3, 0x0 ;  /* 0x0000000000037802 */ /* 0x000fc80000000f00 */
[----:B------:R-:W-:Y:S05]  /*b8f0*/  RET.REL.NODEC R2 `(_ZN7cutlass13device_kernelINS_4gemm6kernel13GemmUniversalIN4cute5tupleIJiiiiEEENS1_10collective13CollectiveMmaINS1_35MainloopSm100TmaUmmaWarpSpecializedILi6ELi2ELi2ENS5_IJNS4_1CILi1EEESB_SB_EEEEENS5_IJNSA_ILi128EEENSA_ILi256EEENSA_ILi32EEEEEENS_10bfloat16_tENS5_IJlSB_lEEESI_SJ_NS4_8TiledMMAINS4_8MMA_AtomIJNS4_20SM100_MMA_F16BF16_SSISI_SI_fLi128ELi256ELNS4_4UMMA5MajorE0ELSO_0ELNSN_7ScaleInE0ELSP_0EEEEEENS4_6LayoutISC_NS5_IJNSA_ILi0EEEST_ST_EEEEENS5_IJNS4_10UnderscoreESW_SW_EEEEENS4_13SM90_TMA_LOADENS4_14ComposedLayoutINS4_7SwizzleILi2ELi4ELi3EEENS4_18smem_ptr_flag_bitsILi16EEENSS_INS5_IJNSA_ILi8EEESG_EEENS5_IJSG_SB_EEEEEEEvNS4_8identityESZ_S19_vS1A_EENS_8epilogue10collective18CollectiveEpilogueINS1C_23Sm100TmaWarpSpecializedILi4ELi2ELi64ELb1ELb0EEEJSH_NS5_IJNSS_ISE_SB_EENSS_INSA_ILi64EEESB_EEEEESI_SJ_SI_SJ_NS1C_6fusion15FusionCallbacksIS1G_NS1L_17LinearCombinationISI_fSI_fLNS_15FloatRoundStyleE2EEESH_S1K_JEEENS4_5SM1004TMEM4LOAD26SM100_TMEM_LOAD_32dp32b64xESZ_NS10_INS11_ILi3ELi4ELi3EEES14_NSS_INS5_IJS15_S1I_EEENS5_IJS1I_SB_EEEEEEENS4_39AutoVectorizingCopyWithAssumedAlignmentILi128EEENS4_14SM90_TMA_STOREES1Z_S21_S21_EEEvvEEEEvNT_6ParamsE) ;  /* 0xffffff4402c07950 */ /* 0x000fea0003c3ffff */
        .weak           $__internal_2_$__cuda_sm10x_tcgen05_guardrail_trap_unallocated_columns_being_dealloced
        .type           $__internal_2_$__cuda_sm10x_tcgen05_guardrail_trap_unallocated_columns_being_dealloced,@function
        .size           $__internal_2_$__cuda_sm10x_tcgen05_guardrail_trap_unallocated_columns_being_dealloced,(.L_x_176 - $__internal_2_$__cuda_sm10x_tcgen05_guardrail_trap_unallocated_columns_being_dealloced)
$__internal_2_$__cuda_sm10x_tcgen05_guardrail_trap_unallocated_columns_being_dealloced:
[----:B------:R-:W-:Y:S05]  /*b900*/  BPT.TRAP 0x1 ;  /* 0x000000040000795c */ /* 0x000fea0000300000 */
[----:B------:R-:W-:-:S04]  /*b910*/  HFMA2 R3, -RZ, RZ, 0, 0 ;  /* 0x00000000ff037431 */ /* 0x000fc800000001ff */
[----:B------:R-:W-:Y:S05]  /*b920*/  RET.REL.NODEC R2 `(_ZN7cutlass13device_kernelINS_4gemm6kernel13GemmUniversalIN4cute5tupleIJiiiiEEENS1_10collective13CollectiveMmaINS1_35MainloopSm100TmaUmmaWarpSpecializedILi6ELi2ELi2ENS5_IJNS4_1CILi1EEESB_SB_EEEEENS5_IJNSA_ILi128EEENSA_ILi256EEENSA_ILi32EEEEEENS_10bfloat16_tENS5_IJlSB_lEEESI_SJ_NS4_8TiledMMAINS4_8MMA_AtomIJNS4_20SM100_MMA_F16BF16_SSISI_SI_fLi128ELi256ELNS4_4UMMA5MajorE0ELSO_0ELNSN_7ScaleInE0ELSP_0EEEEEENS4_6LayoutISC_NS5_IJNSA_ILi0EEEST_ST_EEEEENS5_IJNS4_10UnderscoreESW_SW_EEEEENS4_13SM90_TMA_LOADENS4_14ComposedLayoutINS4_7SwizzleILi2ELi4ELi3EEENS4_18smem_ptr_flag_bitsILi16EEENSS_INS5_IJNSA_ILi8EEESG_EEENS5_IJSG_SB_EEEEEEEvNS4_8identityESZ_S19_vS1A_EENS_8epilogue10collective18CollectiveEpilogueINS1C_23Sm100TmaWarpSpecializedILi4ELi2ELi64ELb1ELb0EEEJSH_NS5_IJNSS_ISE_SB_EENSS_INSA_ILi64EEESB_EEEEESI_SJ_SI_SJ_NS1C_6fusion15FusionCallbacksIS1G_NS1L_17LinearCombinationISI_fSI_fLNS_15FloatRoundStyleE2EEESH_S1K_JEEENS4_5SM1004TMEM4LOAD26SM100_TMEM_LOAD_32dp32b64xESZ_NS10_INS11_ILi3ELi4ELi3EEES14_NSS_INS5_IJS15_S1I_EEENS5_IJS1I_SB_EEEEEEENS4_39AutoVectorizingCopyWithAssumedAlignmentILi128EEENS4_14SM90_TMA_STOREES1Z_S21_S21_EEEvvEEEEvNT_6ParamsE) ;  /* 0xffffff4402b47950 */ /* 0x000fea0003c3ffff */
.L_x_175:
[----:B------:R-:W-:-:S00]  /*b930*/  BRA `(.L_x_175) ;  /* 0xfffffffc00fc7947 */ /* 0x000fc0000383ffff */
[----:B------:R-:W-:-:S00]  /*b940*/  NOP ;  /* 0x0000000000007918 */ /* 0x000fc00000000000 */
        /* <DEDUP_REMOVED lines=11> */
.L_x_176:


//--------------------- .nv.global.init           --------------------------
	.section	.nv.global.init,"aw",@progbits
.nv.global.init:
	.type		$str$27,@object
	.size		$str$27,($str$28 - $str$27)
$str$27:
        /*0000*/ 	.byte	0x28, 0x61, 0x64, 0x64, 0x72, 0x65, 0x73, 0x73, 0x20, 0x26, 0x20, 0x6d, 0x61, 0x73, 0x6b, 0x29
        /*0010*/ 	.byte	0x20, 0x3d, 0x3d, 0x20, 0x30, 0x00
	.type		$str$28,@object
	.size		$str$28,($str$26 - $str$28)
$str$28:
        /*0016*/ 	.byte	0x2f, 0x74, 0x6d, 0x70, 0x2f, 0x63, 0x75, 0x74, 0x6c, 0x61, 0x73, 0x73, 0x5f, 0x73, 0x77, 0x65
        /*0026*/ 	.byte	0x65, 0x70, 0x5f, 0x73, 0x72, 0x63, 0x2f, 0x69, 0x6e, 0x63, 0x6c, 0x75, 0x64, 0x65, 0x2f, 0x63
        /*0036*/ 	.byte	0x75, 0x74, 0x65, 0x2f, 0x70, 0x6f, 0x69, 0x6e, 0x74, 0x65, 0x72, 0x5f, 0x66, 0x6c, 0x61, 0x67
        /*0046*/ 	.byte	0x67, 0x65, 0x64, 0x2e, 0x68, 0x70, 0x70, 0x00
	.type		$str$26,@object
	.size		$str$26,($str$25 - $str$26)
$str$26:
        /*004e*/ 	.byte	0x2f, 0x74, 0x6d, 0x70, 0x2f, 0x63, 0x75, 0x74, 0x6c, 0x61, 0x73, 0x73, 0x5f, 0x73, 0x77, 0x65
        /*005e*/ 	.byte	0x65, 0x70, 0x5f, 0x73, 0x72, 0x63, 0x2f, 0x69, 0x6e, 0x63, 0x6c, 0x75, 0x64, 0x65, 0x2f, 0x63
        /*006e*/ 	.byte	0x75, 0x74, 0x65, 0x2f, 0x61, 0x74, 0x6f, 0x6d, 0x2f, 0x63, 0x6f, 0x70, 0x79, 0x5f, 0x74, 0x72
        /*007e*/ 	.byte	0x61, 0x69, 0x74, 0x73, 0x5f, 0x73, 0x6d, 0x31, 0x30, 0x30, 0x2e, 0x68, 0x70, 0x70, 0x00
	.type		$str$25,@object
	.size		$str$25,(__unnamed_1 - $str$25)
$str$25:
        /*008d*/ 	.byte	0x28, 0x28, 0x75, 0x69, 0x6e, 0x74, 0x33, 0x32, 0x5f, 0x74, 0x28, 0x74, 0x68, 0x72, 0x65, 0x61
        /*009d*/ 	.byte	0x64, 0x49, 0x64, 0x78, 0x2e, 0x78, 0x29, 0x20, 0x2f, 0x20, 0x33, 0x32, 0x29, 0x20, 0x25, 0x20
        /*00ad*/ 	.byte	0x34, 0x29, 0x20, 0x3d, 0x3d, 0x20, 0x28, 0x28, 0x28, 0x74, 0x6d, 0x65, 0x6d, 0x5f, 0x61, 0x64
        /*00bd*/ 	.byte	0x64, 0x72, 0x20, 0x3e, 0x3e, 0x20, 0x31, 0x36, 0x29, 0x20, 0x2f, 0x20, 0x33, 0x32, 0x29, 0x20
        /*00cd*/ 	.byte	0x25, 0x20, 0x34, 0x29, 0x00
	.type		__unnamed_1,@object
	.size		__unnamed_1,(__unnamed_2 - __unnamed_1)
__unnamed_1:
        /*00d2*/ 	.byte	0x61, 0x75, 0x74, 0x6f, 0x20, 0x63, 0x75, 0x74, 0x65, 0x3a, 0x3a, 0x61, 0x73, 0x5f, 0x70, 0x6f
        /* <DEDUP_REMOVED lines=24> */
        /*0262*/ 	.byte	0x38, 0x31, 0x39, 0x32, 0x3e, 0x3e, 0x3e, 0x3e, 0x5d, 0x00
	.type		__unnamed_2,@object
	.size		__unnamed_2,(.L_2 - __unnamed_2)
__unnamed_2:
        /* <DEDUP_REMOVED lines=43> */
        /*051c*/ 	.byte	0x74, 0x65, 0x3a, 0x3a, 0x43, 0x3c, 0x30, 0x3e, 0x3e, 0x3e, 0x3e, 0x5d, 0x00
.L_2:


//--------------------- .nv.shared._ZN7cutlass13device_kernelINS_4gemm6kernel13GemmUniversalIN4cute5tupleIJiiiiEEENS1_10collective13CollectiveMmaINS1_35MainloopSm100TmaUmmaWarpSpecializedILi6ELi2ELi2ENS5_IJNS4_1CILi1EEESB_SB_EEEEENS5_IJNSA_ILi128EEENSA_ILi256EEENSA_ILi32EEEEEENS_10bfloat16_tENS5_IJlSB_lEEESI_SJ_NS4_8TiledMMAINS4_8MMA_AtomIJNS4_20SM100_MMA_F16BF16_SSISI_SI_fLi128ELi256ELNS4_4UMMA5MajorE0ELSO_0ELNSN_7ScaleInE0ELSP_0EEEEEENS4_6LayoutISC_NS5_IJNSA_ILi0EEEST_ST_EEEEENS5_IJNS4_10UnderscoreESW_SW_EEEEENS4_13SM90_TMA_LOADENS4_14ComposedLayoutINS4_7SwizzleILi2ELi4ELi3EEENS4_18smem_ptr_flag_bitsILi16EEENSS_INS5_IJNSA_ILi8EEESG_EEENS5_IJSG_SB_EEEEEEEvNS4_8identityESZ_S19_vS1A_EENS_8epilogue10collective18CollectiveEpilogueINS1C_23Sm100TmaWarpSpecializedILi4ELi2ELi64ELb1ELb0EEEJSH_NS5_IJNSS_ISE_SB_EENSS_INSA_ILi64EEESB_EEEEESI_SJ_SI_SJ_NS1C_6fusion15FusionCallbacksIS1G_NS1L_17LinearCombinationISI_fSI_fLNS_15FloatRoundStyleE2EEESH_S1K_JEEENS4_5SM1004TMEM4LOAD26SM100_TMEM_LOAD_32dp32b64xESZ_NS10_INS11_ILi3ELi4ELi3EEES14_NSS_INS5_IJS15_S1I_EEENS5_IJS1I_SB_EEEEEEENS4_39AutoVectorizingCopyWithAssumedAlignmentILi128EEENS4_14SM90_TMA_STOREES1Z_S21_S21_EEEvvEEEEvNT_6ParamsE --------------------------
	.section	.nv.shared._ZN7cutlass13device_kernelINS_4gemm6kernel13GemmUniversalIN4cute5tupleIJiiiiEEENS1_10collective13CollectiveMmaINS1_35MainloopSm100TmaUmmaWarpSpecializedILi6ELi2ELi2ENS5_IJNS4_1CILi1EEESB_SB_EEEEENS5_IJNSA_ILi128EEENSA_ILi256EEENSA_ILi32EEEEEENS_10bfloat16_tENS5_IJlSB_lEEESI_SJ_NS4_8TiledMMAINS4_8MMA_AtomIJNS4_20SM100_MMA_F16BF16_SSISI_SI_fLi128ELi256ELNS4_4UMMA5MajorE0ELSO_0ELNSN_7ScaleInE0ELSP_0EEEEEENS4_6LayoutISC_NS5_IJNSA_ILi0EEEST_ST_EEEEENS5_IJNS4_10UnderscoreESW_SW_EEEEENS4_13SM90_TMA_LOADENS4_14ComposedLayoutINS4_7SwizzleILi2ELi4ELi3EEENS4_18smem_ptr_flag_bitsILi16EEENSS_INS5_IJNSA_ILi8EEESG_EEENS5_IJSG_SB_EEEEEEEvNS4_8identityESZ_S19_vS1A_EENS_8epilogue10collective18CollectiveEpilogueINS1C_23Sm100TmaWarpSpecializedILi4ELi2ELi64ELb1ELb0EEEJSH_NS5_IJNSS_ISE_SB_EENSS_INSA_ILi64EEESB_EEEEESI_SJ_SI_SJ_NS1C_6fusion15FusionCallbacksIS1G_NS1L_17LinearCombinationISI_fSI_fLNS_15FloatRoundStyleE2EEESH_S1K_JEEENS4_5SM1004TMEM4LOAD26SM100_TMEM_LOAD_32dp32b64xESZ_NS10_INS11_ILi3ELi4ELi3EEES14_NSS_INS5_IJS15_S1I_EEENS5_IJS1I_SB_EEEEEEENS4_39AutoVectorizingCopyWithAssumedAlignmentILi128EEENS4_14SM90_TMA_STOREES1Z_S21_S21_EEEvvEEEEvNT_6ParamsE,"aw",@nobits
	.sectionflags	@""
	.align	16
	.zero		1024


//--------------------- .nv.shared.reserved.0     --------------------------
	.section	.nv.shared.reserved.0,"aw",@nobits
	.weak		__nv_reservedSMEM_offset_0_alias
	.size		__nv_reservedSMEM_offset_0_alias, 0, 64
	.other		__nv_reservedSMEM_offset_0_alias,@"STO_CUDA_RESERVED_SHARED STV_DEFAULT"
__nv_reservedSMEM_offset_0_alias:
	.zero		0
.nv.shared.reserved.0:
	.zero		64
	.weak		__nv_reservedSMEM_tcgen05_partition
	.type		__nv_reservedSMEM_tcgen05_partition,@object
	.size		__nv_reservedSMEM_tcgen05_partition,(.L_0 - __nv_reservedSMEM_tcgen05_partition)
__nv_reservedSMEM_tcgen05_partition:
	.zero		32
.L_0:


//--------------------- .nv.global                --------------------------
	.section	.nv.global,"aw",@nobits
.nv.global:
	.type		_ZN40_INTERNAL_0741fb6c_4_k_cu_ca0f9c99_201534cute1_E,@object
	.size		_ZN40_INTERNAL_0741fb6c_4_k_cu_ca0f9c99_201534cute1_E,(_ZN40_INTERNAL_0741fb6c_4_k_cu_ca0f9c99_201534cuda3std3__45__cpo6cbeginE - _ZN40_INTERNAL_0741fb6c_4_k_cu_ca0f9c99_201534cute1_E)
_ZN40_INTERNAL_0741fb6c_4_k_cu_ca0f9c99_201534cute1_E:
	.zero		1
	.type		_ZN40_INTERNAL_0741fb6c_4_k_cu_ca0f9c99_201534cuda3std3__45__cpo6cbeginE,@object
	.size		_ZN40_INTERNAL_0741fb6c_4_k_cu_ca0f9c99_201534cuda3std3__45__cpo6cbeginE,(_ZN40_INTERNAL_0741fb6c_4_k_cu_ca0f9c99_201534cuda3std3__48in_placeE - _ZN40_INTERNAL_0741fb6c_4_k_cu_ca0f9c99_201534cuda3std3__45__cpo6cbeginE)
_ZN40_INTERNAL_0741fb6c_4_k_cu_ca0f9c99_201534cuda3std3__45__cpo6cbeginE:
	.zero		1
	.type		_ZN40_INTERNAL_0741fb6c_4_k_cu_ca0f9c99_201534cuda3std3__48in_placeE,@object
	.size		_ZN40_INTERNAL_0741fb6c_4_k_cu_ca0f9c99_201534cuda3std3__48in_placeE,(_ZN40_INTERNAL_0741fb6c_4_k_cu_ca0f9c99_201534cuda3std6ranges3__45__cpo9iter_moveE - _ZN40_INTERNAL_0741fb6c_4_k_cu_ca0f9c99_201534cuda3std3__48in_placeE)
_ZN40_INTERNAL_0741fb6c_4_k_cu_ca0f9c99_201534cuda3std3__48in_placeE:
	.zero		1
	.type		_ZN40_INTERNAL_0741fb6c_4_k_cu_ca0f9c99_201534cuda3std6ranges3__45__cpo9iter_moveE,@object
	.size		_ZN40_INTERNAL_0741fb6c_4_k_cu_ca0f9c99_201534cuda3std6ranges3__45__cpo9iter_moveE,(_ZN40_INTERNAL_0741fb6c_4_k_cu_ca0f9c99_201534cuda3std3__45__cpo5beginE - _ZN40_INTERNAL_0741fb6c_4_k_cu_ca0f9c99_201534cuda3std6ranges3__45__cpo9iter_moveE)
_ZN40_INTERNAL_0741fb6c_4_k_cu_ca0f9c99_201534cuda3std6ranges3__45__cpo9iter_moveE:
	.zero		1
	.type		_ZN40_INTERNAL_0741fb6c_4_k_cu_ca0f9c99_201534cuda3std3__45__cpo5beginE,@object
	.size		_ZN40_INTERNAL_0741fb6c_4_k_cu_ca0f9c99_201534cuda3std3__45__cpo5beginE,(_ZN40_INTERNAL_0741fb6c_4_k_cu_ca0f9c99_201534cuda3std3__442_GLOBAL__N__0741fb6c_4_k_cu_ca0f9c99_201536ignoreE - _ZN40_INTERNAL_0741fb6c_4_k_cu_ca0f9c99_201534cuda3std3__45__cpo5beginE)
_ZN40_INTERNAL_0741fb6c_4_k_cu_ca0f9c99_201534cuda3std3__45__cpo5beginE:
	.zero		1
	.type		_ZN40_INTERNAL_0741fb6c_4_k_cu_ca0f9c99_201534cuda3std3__442_GLOBAL__N__0741fb6c_4_k_cu_ca0f9c99_201536ignoreE,@object
	.size		_ZN40_INTERNAL_0741fb6c_4_k_cu_ca0f9c99_201534cuda3std3__442_GLOBAL__N__0741fb6c_4_k_cu_ca0f9c99_201536ignoreE,(_ZN40_INTERNAL_0741fb6c_4_k_cu_ca0f9c99_201534cute7productE - _ZN40_INTERNAL_0741fb6c_4_k_cu_ca0f9c99_201534cuda3std3__442_GLOBAL__N__0741fb6c_4_k_cu_ca0f9c99_201536ignoreE)
_ZN40_INTERNAL_0741fb6c_4_k_cu_ca0f9c99_201534cuda3std3__442_GLOBAL__N__0741fb6c_4_k_cu_ca0f9c99_201536ignoreE:
	.zero		1
	.type		_ZN40_INTERNAL_0741fb6c_4_k_cu_ca0f9c99_201534cute7productE,@object
	.size		_ZN40_INTERNAL_0741fb6c_4_k_cu_ca0f9c99_201534cute7productE,(_ZN40_INTERNAL_0741fb6c_4_k_cu_ca0f9c99_201534cuda3std3__45__cpo3endE - _ZN40_INTERNAL_0741fb6c_4_k_cu_ca0f9c99_201534cute7productE)
_ZN40_INTERNAL_0741fb6c_4_k_cu_ca0f9c99_201534cute7productE:
	.zero		1
	.type		_ZN40_INTERNAL_0741fb6c_4_k_cu_ca0f9c99_201534cuda3std3__45__cpo3endE,@object
	.size		_ZN40_INTERNAL_0741fb6c_4_k_cu_ca0f9c99_201534cuda3std3__45__cpo3endE,(_ZN40_INTERNAL_0741fb6c_4_k_cu_ca0f9c99_201534cuda3std3__419piecewise_constructE - _ZN40_INTERNAL_0741fb6c_4_k_cu_ca0f9c99_201534cuda3std3__45__cpo3endE)
_ZN40_INTERNAL_0741fb6c_4_k_cu_ca0f9c99_201534cuda3std3__45__cpo3endE:
	.zero		1
	.type		_ZN40_INTERNAL_0741fb6c_4_k_cu_ca0f9c99_201534cuda3std3__419piecewise_constructE,@object
	.size		_ZN40_INTERNAL_0741fb6c_4_k_cu_ca0f9c99_201534cuda3std3__419piecewise_constructE,(_ZN40_INTERNAL_0741fb6c_4_k_cu_ca0f9c99_201534cuda3std3__45__cpo4cendE - _ZN40_INTERNAL_0741fb6c_4_k_cu_ca0f9c99_201534cuda3std3__419piecewise_constructE)
_ZN40_INTERNAL_0741fb6c_4_k_cu_ca0f9c99_201534cuda3std3__419piecewise_constructE:
	.zero		1
	.type		_ZN40_INTERNAL_0741fb6c_4_k_cu_ca0f9c99_201534cuda3std3__45__cpo4cendE,@object
	.size		_ZN40_INTERNAL_0741fb6c_4_k_cu_ca0f9c99_201534cuda3std3__45__cpo4cendE,(_ZN40_INTERNAL_0741fb6c_4_k_cu_ca0f9c99_201534cuda3std6ranges3__45__cpo4swapE - _ZN40_INTERNAL_0741fb6c_4_k_cu_ca0f9c99_201534cuda3std3__45__cpo4cendE)
_ZN40_INTERNAL_0741fb6c_4_k_cu_ca0f9c99_201534cuda3std3__45__cpo4cendE:
	.zero		1
	.type		_ZN40_INTERNAL_0741fb6c_4_k_cu_ca0f9c99_201534cuda3std6ranges3__45__cpo4swapE,@object
	.size		_ZN40_INTERNAL_0741fb6c_4_k_cu_ca0f9c99_201534cuda3std6ranges3__45__cpo4swapE,(.L_10 - _ZN40_INTERNAL_0741fb6c_4_k_cu_ca0f9c99_201534cuda3std6ranges3__45__cpo4swapE)
_ZN40_INTERNAL_0741fb6c_4_k_cu_ca0f9c99_201534cuda3std6ranges3__45__cpo4swapE:
	.zero		1
.L_10:


//--------------------- .nv.constant0._ZN7cutlass13device_kernelINS_4gemm6kernel13GemmUniversalIN4cute5tupleIJiiiiEEENS1_10collective13CollectiveMmaINS1_35MainloopSm100TmaUmmaWarpSpecializedILi6ELi2ELi2ENS5_IJNS4_1CILi1EEESB_SB_EEEEENS5_IJNSA_ILi128EEENSA_ILi256EEENSA_ILi32EEEEEENS_10bfloat16_tENS5_IJlSB_lEEESI_SJ_NS4_8TiledMMAINS4_8MMA_AtomIJNS4_20SM100_MMA_F16BF16_SSISI_SI_fLi128ELi256ELNS4_4UMMA5MajorE0ELSO_0ELNSN_7ScaleInE0ELSP_0EEEEEENS4_6LayoutISC_NS5_IJNSA_ILi0EEEST_ST_EEEEENS5_IJNS4_10UnderscoreESW_SW_EEEEENS4_13SM90_TMA_LOADENS4_14ComposedLayoutINS4_7SwizzleILi2ELi4ELi3EEENS4_18smem_ptr_flag_bitsILi16EEENSS_INS5_IJNSA_ILi8EEESG_EEENS5_IJSG_SB_EEEEEEEvNS4_8identityESZ_S19_vS1A_EENS_8epilogue10collective18CollectiveEpilogueINS1C_23Sm100TmaWarpSpecializedILi4ELi2ELi64ELb1ELb0EEEJSH_NS5_IJNSS_ISE_SB_EENSS_INSA_ILi64EEESB_EEEEESI_SJ_SI_SJ_NS1C_6fusion15FusionCallbacksIS1G_NS1L_17LinearCombinationISI_fSI_fLNS_15FloatRoundStyleE2EEESH_S1K_JEEENS4_5SM1004TMEM4LOAD26SM100_TMEM_LOAD_32dp32b64xESZ_NS10_INS11_ILi3ELi4ELi3EEES14_NSS_INS5_IJS15_S1I_EEENS5_IJS1I_SB_EEEEEEENS4_39AutoVectorizingCopyWithAssumedAlignmentILi128EEENS4_14SM90_TMA_STOREES1Z_S21_S21_EEEvvEEEEvNT_6ParamsE --------------------------
	.section	.nv.constant0._ZN7cutlass13device_kernelINS_4gemm6kernel13GemmUniversalIN4cute5tupleIJiiiiEEENS1_10collective13CollectiveMmaINS1_35MainloopSm100TmaUmmaWarpSpecializedILi6ELi2ELi2ENS5_IJNS4_1CILi1EEESB_SB_EEEEENS5_IJNSA_ILi128EEENSA_ILi256EEENSA_ILi32EEEEEENS_10bfloat16_tENS5_IJlSB_lEEESI_SJ_NS4_8TiledMMAINS4_8MMA_AtomIJNS4_20SM100_MMA_F16BF16_SSISI_SI_fLi128ELi256ELNS4_4UMMA5MajorE0ELSO_0ELNSN_7ScaleInE0ELSP_0EEEEEENS4_6LayoutISC_NS5_IJNSA_ILi0EEEST_ST_EEEEENS5_IJNS4_10UnderscoreESW_SW_EEEEENS4_13SM90_TMA_LOADENS4_14ComposedLayoutINS4_7SwizzleILi2ELi4ELi3EEENS4_18smem_ptr_flag_bitsILi16EEENSS_INS5_IJNSA_ILi8EEESG_EEENS5_IJSG_SB_EEEEEEEvNS4_8identityESZ_S19_vS1A_EENS_8epilogue10collective18CollectiveEpilogueINS1C_23Sm100TmaWarpSpecializedILi4ELi2ELi64ELb1ELb0EEEJSH_NS5_IJNSS_ISE_SB_EENSS_INSA_ILi64EEESB_EEEEESI_SJ_SI_SJ_NS1C_6fusion15FusionCallbacksIS1G_NS1L_17LinearCombinationISI_fSI_fLNS_15FloatRoundStyleE2EEESH_S1K_JEEENS4_5SM1004TMEM4LOAD26SM100_TMEM_LOAD_32dp32b64xESZ_NS10_INS11_ILi3ELi4ELi3EEES14_NSS_INS5_IJS15_S1I_EEENS5_IJS1I_SB_EEEEEEENS4_39AutoVectorizingCopyWithAssumedAlignmentILi128EEENS4_14SM90_TMA_STOREES1Z_S21_S21_EEEvvEEEEvNT_6ParamsE,"a",@progbits
	.sectionflags	@""
	.align	4
.nv.constant0._ZN7cutlass13device_kernelINS_4gemm6kernel13GemmUniversalIN4cute5tupleIJiiiiEEENS1_10collective13CollectiveMmaINS1_35MainloopSm100TmaUmmaWarpSpecializedILi6ELi2ELi2ENS5_IJNS4_1CILi1EEESB_SB_EEEEENS5_IJNSA_ILi128EEENSA_ILi256EEENSA_ILi32EEEEEENS_10bfloat16_tENS5_IJlSB_lEEESI_SJ_NS4_8TiledMMAINS4_8MMA_AtomIJNS4_20SM100_MMA_F16BF16_SSISI_SI_fLi128ELi256ELNS4_4UMMA5MajorE0ELSO_0ELNSN_7ScaleInE0ELSP_0EEEEEENS4_6LayoutISC_NS5_IJNSA_ILi0EEEST_ST_EEEEENS5_IJNS4_10UnderscoreESW_SW_EEEEENS4_13SM90_TMA_LOADENS4_14ComposedLayoutINS4_7SwizzleILi2ELi4ELi3EEENS4_18smem_ptr_flag_bitsILi16EEENSS_INS5_IJNSA_ILi8EEESG_EEENS5_IJSG_SB_EEEEEEEvNS4_8identityESZ_S19_vS1A_EENS_8epilogue10collective18CollectiveEpilogueINS1C_23Sm100TmaWarpSpecializedILi4ELi2ELi64ELb1ELb0EEEJSH_NS5_IJNSS_ISE_SB_EENSS_INSA_ILi64EEESB_EEEEESI_SJ_SI_SJ_NS1C_6fusion15FusionCallbacksIS1G_NS1L_17LinearCombinationISI_fSI_fLNS_15FloatRoundStyleE2EEESH_S1K_JEEENS4_5SM1004TMEM4LOAD26SM100_TMEM_LOAD_32dp32b64xESZ_NS10_INS11_ILi3ELi4ELi3EEES14_NSS_INS5_IJS15_S1I_EEENS5_IJS1I_SB_EEEEEEENS4_39AutoVectorizingCopyWithAssumedAlignmentILi128EEENS4_14SM90_TMA_STOREES1Z_S21_S21_EEEvvEEEEvNT_6ParamsE:
	.zero		2944


//--------------------- SYMBOLS --------------------------

	.type		.nv.reservedSmem.offset0,@object
	.size		.nv.reservedSmem.offset0,0x4
	.type		.nv.reservedSmem.cap,@object
	.size		.nv.reservedSmem.cap,0x4
	.type		__assertfail,@function
